	.target	sm_100a

	.elftype	@"ET_EXEC"


//--------------------- .note.nv.tkinfo           --------------------------
	.section	.note.nv.tkinfo,"",@"SHT_NOTE"
	.sectionflags	@"SHF_NOTE_NV_TKINFO"
	.tkinfo
        /*0018*/ 	.word	0x00000002
        /*0030*/ 	.string	""
        /*0030*/ 	.string	"ptxas"
        /*0030*/ 	.string	"Cuda compilation tools, release 13.0, V13.0.88"
        /*0030*/ 	.string	"Build cuda_13.0.r13.0/compiler.36424714_0"
        /*0030*/ 	.string	"-arch sm_100a -m 64 "



//--------------------- .note.nv.cuinfo           --------------------------
	.section	.note.nv.cuinfo,"",@"SHT_NOTE"
	.sectionflags	@"SHF_NOTE_NV_CUINFO"
        /*0018*/ 	.short	0x0002
        /*001a*/ 	.short	0x0064
        /*001c*/ 	.short	0x0082
	.zero		2


//--------------------- .nv.info                  --------------------------
	.section	.nv.info,"",@"SHT_CUDA_INFO"
	.align	4


	//----- nvinfo : EIATTR_REGCOUNT
	.align		4
        /*0000*/ 	.byte	0x04, 0x2f
        /*0002*/ 	.short	(.L_19 - .L_18)
	.align		4
.L_18:
        /*0004*/ 	.word	index@(_ZN7cutlass13device_kernelINS_4gemm6kernel13GemmUniversalIN4cute5tupleIJiiiiEEENS1_10collective13CollectiveMmaINS1_35MainloopSm100TmaUmmaWarpSpecializedILi4ELi2ELi4ENS5_IJNS4_1CILi1EEENSA_ILi8EEESB_EEEEENS5_IJNSA_ILi64EEENSA_ILi256EEESF_EEENS_6half_tENS5_IJlSB_lEEESI_SJ_NS4_8TiledMMAINS4_8MMA_AtomIJNS4_20SM100_MMA_F16BF16_SSISI_SI_fLi64ELi256ELNS4_4UMMA5MajorE0ELSO_0ELNSN_7ScaleInE0ELSP_0EEEEEENS4_6LayoutINS5_IJSB_SB_SB_EEENS5_IJNSA_ILi0EEESU_SU_EEEEENS5_IJNS4_10UnderscoreESX_SX_EEEEENS4_23SM90_TMA_LOAD_MULTICASTENS4_14ComposedLayoutINS4_7SwizzleILi3ELi4ELi3EEENS4_18smem_ptr_flag_bitsILi16EEENSS_INS5_IJSC_SF_EEENS5_IJSF_SB_EEEEEEEvNS4_8identityENS4_13SM90_TMA_LOADES19_vS1A_EENS_8epilogue10collective18CollectiveEpilogueINS1D_23Sm100TmaWarpSpecializedILi4ELi2ELi32ELb1ELb0EEEJSH_NS5_IJNSS_ISF_SB_EES1I_EEESI_SJ_SI_SJ_NS1D_6fusion15FusionCallbacksIS1H_NS1K_17LinearCombinationISI_fSI_fLNS_15FloatRoundStyleE2EEESH_S1J_JEEENS4_5SM1004TMEM4LOAD26SM100_TMEM_LOAD_16dp256b8xES1B_S19_NS4_17SM75_U32x4_LDSM_NENS4_14SM90_TMA_STOREES19_NS4_17SM90_U32x4_STSM_NENS4_39AutoVectorizingCopyWithAssumedAlignmentILi128EEEEEEvvEEEEvNT_6ParamsE)
        /*0008*/ 	.word	0x0000007a


	//----- nvinfo : EIATTR_FRAME_SIZE
	.align		4
.L_19:
        /*000c*/ 	.byte	0x04, 0x11
        /*000e*/ 	.short	(.L_21 - .L_20)
	.align		4
.L_20:
        /*0010*/ 	.word	index@($__internal_2_$__cuda_sm10x_tcgen05_guardrail_trap_unallocated_columns_being_dealloced)
        /*0014*/ 	.word	0x00000000


	//----- nvinfo : EIATTR_FRAME_SIZE
	.align		4
.L_21:
        /*0018*/ 	.byte	0x04, 0x11
        /*001a*/ 	.short	(.L_23 - .L_22)
	.align		4
.L_22:
        /*001c*/ 	.word	index@($__internal_1_$__cuda_sm10x_tcgen05_guardrail_trap_phase_invalid_during_alloc)
        /*0020*/ 	.word	0x00000000


	//----- nvinfo : EIATTR_FRAME_SIZE
	.align		4
.L_23:
        /*0024*/ 	.byte	0x04, 0x11
        /*0026*/ 	.short	(.L_25 - .L_24)
	.align		4
.L_24:
        /*0028*/ 	.word	index@($__internal_0_$__cuda_sm10x_tcgen05_guardrail_trap_col_being_dealloced_not_returned_by_alloc)
        /*002c*/ 	.word	0x00000000


	//----- nvinfo : EIATTR_FRAME_SIZE
	.align		4
.L_25:
        /*0030*/ 	.byte	0x04, 0x11
        /*0032*/ 	.short	(.L_27 - .L_26)
	.align		4
.L_26:
        /*0034*/ 	.word	index@(_ZN7cutlass13device_kernelINS_4gemm6kernel13GemmUniversalIN4cute5tupleIJiiiiEEENS1_10collective13CollectiveMmaINS1_35MainloopSm100TmaUmmaWarpSpecializedILi4ELi2ELi4ENS5_IJNS4_1CILi1EEENSA_ILi8EEESB_EEEEENS5_IJNSA_ILi64EEENSA_ILi256EEESF_EEENS_6half_tENS5_IJlSB_lEEESI_SJ_NS4_8TiledMMAINS4_8MMA_AtomIJNS4_20SM100_MMA_F16BF16_SSISI_SI_fLi64ELi256ELNS4_4UMMA5MajorE0ELSO_0ELNSN_7ScaleInE0ELSP_0EEEEEENS4_6LayoutINS5_IJSB_SB_SB_EEENS5_IJNSA_ILi0EEESU_SU_EEEEENS5_IJNS4_10UnderscoreESX_SX_EEEEENS4_23SM90_TMA_LOAD_MULTICASTENS4_14ComposedLayoutINS4_7SwizzleILi3ELi4ELi3EEENS4_18smem_ptr_flag_bitsILi16EEENSS_INS5_IJSC_SF_EEENS5_IJSF_SB_EEEEEEEvNS4_8identityENS4_13SM90_TMA_LOADES19_vS1A_EENS_8epilogue10collective18CollectiveEpilogueINS1D_23Sm100TmaWarpSpecializedILi4ELi2ELi32ELb1ELb0EEEJSH_NS5_IJNSS_ISF_SB_EES1I_EEESI_SJ_SI_SJ_NS1D_6fusion15FusionCallbacksIS1H_NS1K_17LinearCombinationISI_fSI_fLNS_15FloatRoundStyleE2EEESH_S1J_JEEENS4_5SM1004TMEM4LOAD26SM100_TMEM_LOAD_16dp256b8xES1B_S19_NS4_17SM75_U32x4_LDSM_NENS4_14SM90_TMA_STOREES19_NS4_17SM90_U32x4_STSM_NENS4_39AutoVectorizingCopyWithAssumedAlignmentILi128EEEEEEvvEEEEvNT_6ParamsE)
        /*0038*/ 	.word	0x00000000


	//----- nvinfo : EIATTR_MIN_STACK_SIZE
	.align		4
.L_27:
        /*003c*/ 	.byte	0x04, 0x12
        /*003e*/ 	.short	(.L_29 - .L_28)
	.align		4
.L_28:
        /*0040*/ 	.word	index@(_ZN7cutlass13device_kernelINS_4gemm6kernel13GemmUniversalIN4cute5tupleIJiiiiEEENS1_10collective13CollectiveMmaINS1_35MainloopSm100TmaUmmaWarpSpecializedILi4ELi2ELi4ENS5_IJNS4_1CILi1EEENSA_ILi8EEESB_EEEEENS5_IJNSA_ILi64EEENSA_ILi256EEESF_EEENS_6half_tENS5_IJlSB_lEEESI_SJ_NS4_8TiledMMAINS4_8MMA_AtomIJNS4_20SM100_MMA_F16BF16_SSISI_SI_fLi64ELi256ELNS4_4UMMA5MajorE0ELSO_0ELNSN_7ScaleInE0ELSP_0EEEEEENS4_6LayoutINS5_IJSB_SB_SB_EEENS5_IJNSA_ILi0EEESU_SU_EEEEENS5_IJNS4_10UnderscoreESX_SX_EEEEENS4_23SM90_TMA_LOAD_MULTICASTENS4_14ComposedLayoutINS4_7SwizzleILi3ELi4ELi3EEENS4_18smem_ptr_flag_bitsILi16EEENSS_INS5_IJSC_SF_EEENS5_IJSF_SB_EEEEEEEvNS4_8identityENS4_13SM90_TMA_LOADES19_vS1A_EENS_8epilogue10collective18CollectiveEpilogueINS1D_23Sm100TmaWarpSpecializedILi4ELi2ELi32ELb1ELb0EEEJSH_NS5_IJNSS_ISF_SB_EES1I_EEESI_SJ_SI_SJ_NS1D_6fusion15FusionCallbacksIS1H_NS1K_17LinearCombinationISI_fSI_fLNS_15FloatRoundStyleE2EEESH_S1J_JEEENS4_5SM1004TMEM4LOAD26SM100_TMEM_LOAD_16dp256b8xES1B_S19_NS4_17SM75_U32x4_LDSM_NENS4_14SM90_TMA_STOREES19_NS4_17SM90_U32x4_STSM_NENS4_39AutoVectorizingCopyWithAssumedAlignmentILi128EEEEEEvvEEEEvNT_6ParamsE)
        /*0044*/ 	.word	0x00000000
.L_29:


//--------------------- .nv.compat                --------------------------
	.section	.nv.compat,"",@"SHT_CUDA_COMPAT_INFO"
	.align	4
        /*0000*/ 	.byte	0x02, 0x09, 0x01, 0x00, 0x02, 0x02, 0x02, 0x00, 0x02, 0x05, 0x05, 0x00, 0x03, 0x07, 0x01, 0x01
        /*0010*/ 	.byte	0x02, 0x03, 0x01, 0x00, 0x02, 0x06, 0x01, 0x00, 0x04, 0x0b, 0x08, 0x00, 0x09, 0x00, 0x00, 0x00
        /*0020*/ 	.byte	0x00, 0x00, 0x00, 0x00


//--------------------- .nv.info._ZN7cutlass13device_kernelINS_4gemm6kernel13GemmUniversalIN4cute5tupleIJiiiiEEENS1_10collective13CollectiveMmaINS1_35MainloopSm100TmaUmmaWarpSpecializedILi4ELi2ELi4ENS5_IJNS4_1CILi1EEENSA_ILi8EEESB_EEEEENS5_IJNSA_ILi64EEENSA_ILi256EEESF_EEENS_6half_tENS5_IJlSB_lEEESI_SJ_NS4_8TiledMMAINS4_8MMA_AtomIJNS4_20SM100_MMA_F16BF16_SSISI_SI_fLi64ELi256ELNS4_4UMMA5MajorE0ELSO_0ELNSN_7ScaleInE0ELSP_0EEEEEENS4_6LayoutINS5_IJSB_SB_SB_EEENS5_IJNSA_ILi0EEESU_SU_EEEEENS5_IJNS4_10UnderscoreESX_SX_EEEEENS4_23SM90_TMA_LOAD_MULTICASTENS4_14ComposedLayoutINS4_7SwizzleILi3ELi4ELi3EEENS4_18smem_ptr_flag_bitsILi16EEENSS_INS5_IJSC_SF_EEENS5_IJSF_SB_EEEEEEEvNS4_8identityENS4_13SM90_TMA_LOADES19_vS1A_EENS_8epilogue10collective18CollectiveEpilogueINS1D_23Sm100TmaWarpSpecializedILi4ELi2ELi32ELb1ELb0EEEJSH_NS5_IJNSS_ISF_SB_EES1I_EEESI_SJ_SI_SJ_NS1D_6fusion15FusionCallbacksIS1H_NS1K_17LinearCombinationISI_fSI_fLNS_15FloatRoundStyleE2EEESH_S1J_JEEENS4_5SM1004TMEM4LOAD26SM100_TMEM_LOAD_16dp256b8xES1B_S19_NS4_17SM75_U32x4_LDSM_NENS4_14SM90_TMA_STOREES19_NS4_17SM90_U32x4_STSM_NENS4_39AutoVectorizingCopyWithAssumedAlignmentILi128EEEEEEvvEEEEvNT_6ParamsE --------------------------
	.section	.nv.info._ZN7cutlass13device_kernelINS_4gemm6kernel13GemmUniversalIN4cute5tupleIJiiiiEEENS1_10collective13CollectiveMmaINS1_35MainloopSm100TmaUmmaWarpSpecializedILi4ELi2ELi4ENS5_IJNS4_1CILi1EEENSA_ILi8EEESB_EEEEENS5_IJNSA_ILi64EEENSA_ILi256EEESF_EEENS_6half_tENS5_IJlSB_lEEESI_SJ_NS4_8TiledMMAINS4_8MMA_AtomIJNS4_20SM100_MMA_F16BF16_SSISI_SI_fLi64ELi256ELNS4_4UMMA5MajorE0ELSO_0ELNSN_7ScaleInE0ELSP_0EEEEEENS4_6LayoutINS5_IJSB_SB_SB_EEENS5_IJNSA_ILi0EEESU_SU_EEEEENS5_IJNS4_10UnderscoreESX_SX_EEEEENS4_23SM90_TMA_LOAD_MULTICASTENS4_14ComposedLayoutINS4_7SwizzleILi3ELi4ELi3EEENS4_18smem_ptr_flag_bitsILi16EEENSS_INS5_IJSC_SF_EEENS5_IJSF_SB_EEEEEEEvNS4_8identityENS4_13SM90_TMA_LOADES19_vS1A_EENS_8epilogue10collective18CollectiveEpilogueINS1D_23Sm100TmaWarpSpecializedILi4ELi2ELi32ELb1ELb0EEEJSH_NS5_IJNSS_ISF_SB_EES1I_EEESI_SJ_SI_SJ_NS1D_6fusion15FusionCallbacksIS1H_NS1K_17LinearCombinationISI_fSI_fLNS_15FloatRoundStyleE2EEESH_S1J_JEEENS4_5SM1004TMEM4LOAD26SM100_TMEM_LOAD_16dp256b8xES1B_S19_NS4_17SM75_U32x4_LDSM_NENS4_14SM90_TMA_STOREES19_NS4_17SM90_U32x4_STSM_NENS4_39AutoVectorizingCopyWithAssumedAlignmentILi128EEEEEEvvEEEEvNT_6ParamsE,"",@"SHT_CUDA_INFO"
	.sectionflags	@""
	.align	4


	//----- nvinfo : EIATTR_CUDA_API_VERSION
	.align		4
        /*0000*/ 	.byte	0x04, 0x37
        /*0002*/ 	.short	(.L_31 - .L_30)
.L_30:
        /*0004*/ 	.word	0x00000082


	//----- nvinfo : EIATTR_KPARAM_INFO
	.align		4
.L_31:
        /*0008*/ 	.byte	0x04, 0x17
        /*000a*/ 	.short	(.L_33 - .L_32)
.L_32:
        /*000c*/ 	.word	0x00000000
        /*0010*/ 	.short	0x0000
        /*0012*/ 	.short	0x0000
        /*0014*/ 	.byte	0x00, 0xf0, 0x01, 0x20


	//----- nvinfo : EIATTR_AT_ENTRY_FRAGMENTS
	.align		4
.L_33:
        /*0018*/ 	.byte	0x04, 0x4f
        /*001a*/ 	.short	(.L_35 - .L_34)


	//   ....[0]....
.L_34:
        /*001c*/ 	.word	0x00000006


	//----- nvinfo : EIATTR_RESERVED_SMEM_USED
	.align		4
.L_35:
        /*0020*/ 	.byte	0x01, 0x41
	.zero		2


	//----- nvinfo : EIATTR_SPARSE_MMA_MASK
	.align		4
        /*0024*/ 	.byte	0x03, 0x50
        /*0026*/ 	.short	0x0000


	//----- nvinfo : EIATTR_TCGEN05_1CTA_USED
	.align		4
        /*0028*/ 	.byte	0x01, 0x51
	.zero		2


	//----- nvinfo : EIATTR_MAXREG_COUNT
	.align		4
        /*002c*/ 	.byte	0x03, 0x1b
        /*002e*/ 	.short	0x00ff


	//----- nvinfo : EIATTR_NUM_BARRIERS
	.align		4
        /*0030*/ 	.byte	0x02, 0x4c
        /*0032*/ 	.byte	0x07
	.zero		1


	//----- nvinfo : EIATTR_EXTERNS
	.align		4
        /*0034*/ 	.byte	0x04, 0x0f
        /*0036*/ 	.short	(.L_37 - .L_36)


	//   ....[0]....
	.align		4
.L_36:
        /*0038*/ 	.word	index@(__assertfail)


	//----- nvinfo : EIATTR_MERCURY_ISA_VERSION
	.align		4
.L_37:
        /*003c*/ 	.byte	0x03, 0x5f
        /*003e*/ 	.short	0x0101


	//----- nvinfo : EIATTR_INT_WARP_WIDE_INSTR_OFFSETS
	.align		4
        /*0040*/ 	.byte	0x04, 0x31
        /*0042*/ 	.short	(.L_39 - .L_38)


	//   ....[0]....
.L_38:
        /*0044*/ 	.word	0x00003e90


	//   ....[1]....
        /*0048*/ 	.word	0x00003eb0


	//   ....[2]....
        /*004c*/ 	.word	0x00003ee0


	//   ....[3]....
        /*0050*/ 	.word	0x00004a60


	//   ....[4]....
        /*0054*/ 	.word	0x00004ad0


	//   ....[5]....
        /*0058*/ 	.word	0x00004ba0


	//   ....[6]....
        /*005c*/ 	.word	0x00004c20


	//   ....[7]....
        /*0060*/ 	.word	0x00004d10


	//   ....[8]....
        /*0064*/ 	.word	0x00004d90


	//   ....[9]....
        /*0068*/ 	.word	0x00004e70


	//   ....[10]....
        /*006c*/ 	.word	0x00004f20


	//----- nvinfo : EIATTR_COOP_GROUP_MASK_REGIDS
	.align		4
.L_39:
        /*0070*/ 	.byte	0x04, 0x29
        /*0072*/ 	.short	(.L_41 - .L_40)


	//   ....[0]....
.L_40:
        /*0074*/ 	.word	0xffffffff


	//   ....[1]....
        /*0078*/ 	.word	0xffffffff


	//   ....[2]....
        /*007c*/ 	.word	0xffffffff


	//   ....[3]....
        /*0080*/ 	.word	0xffffffff


	//   ....[4]....
        /*0084*/ 	.word	0xffffffff


	//   ....[5]....
        /*0088*/ 	.word	0xffffffff


	//   ....[6]....
        /*008c*/ 	.word	0xffffffff


	//   ....[7]....
        /*0090*/ 	.word	0xffffffff


	//   ....[8]....
        /*0094*/ 	.word	0xffffffff


	//   ....[9]....
        /*0098*/ 	.word	0xffffffff


	//   ....[10]....
        /*009c*/ 	.word	0xffffffff


	//   ....[11]....
        /*00a0*/ 	.word	0xffffffff


	//   ....[12]....
        /*00a4*/ 	.word	0xffffffff


	//   ....[13]....
        /*00a8*/ 	.word	0xffffffff


	//----- nvinfo : EIATTR_COOP_GROUP_INSTR_OFFSETS
	.align		4
.L_41:
        /*00ac*/ 	.byte	0x04, 0x28
        /*00ae*/ 	.short	(.L_43 - .L_42)


	//   ....[0]....
.L_42:
        /*00b0*/ 	.word	0x00000080


	//   ....[1]....
        /*00b4*/ 	.word	0x000004f0


	//   ....[2]....
        /*00b8*/ 	.word	0x000006a0


	//   ....[3]....
        /*00bc*/ 	.word	0x00000840


	//   ....[4]....
        /*00c0*/ 	.word	0x00000940


	//   ....[5]....
        /*00c4*/ 	.word	0x00000ab0


	//   ....[6]....
        /*00c8*/ 	.word	0x00000c50


	//   ....[7]....
        /*00cc*/ 	.word	0x00000e00


	//   ....[8]....
        /*00d0*/ 	.word	0x00002190


	//   ....[9]....
        /*00d4*/ 	.word	0x00003080


	//   ....[10]....
        /*00d8*/ 	.word	0x00003290


	//   ....[11]....
        /*00dc*/ 	.word	0x000032c0


	//   ....[12]....
        /*00e0*/ 	.word	0x00003d70


	//   ....[13]....
        /*00e4*/ 	.word	0x00003fa0


	//----- nvinfo : EIATTR_VRC_CTA_INIT_COUNT
	.align		4
.L_43:
        /*00e8*/ 	.byte	0x02, 0x4a
        /*00ea*/ 	.byte	0x80
	.zero		1


	//----- nvinfo : EIATTR_SYSCALL_OFFSETS
	.align		4
        /*00ec*/ 	.byte	0x04, 0x46
        /*00ee*/ 	.short	(.L_45 - .L_44)


	//   ....[0]....
.L_44:
        /*00f0*/ 	.word	0x00005bb0


	//   ....[1]....
        /*00f4*/ 	.word	0x00005ca0


	//   ....[2]....
        /*00f8*/ 	.word	0x00006510


	//   ....[3]....
        /*00fc*/ 	.word	0x000071d0


	//   ....[4]....
        /*0100*/ 	.word	0x00007e40


	//   ....[5]....
        /*0104*/ 	.word	0x00008aa0


	//----- nvinfo : EIATTR_MBARRIER_INSTR_OFFSETS
	.align		4
.L_45:
        /*0108*/ 	.byte	0x04, 0x39
        /*010a*/ 	.short	(.L_47 - .L_46)


	//   ....[0]....
.L_46:
        /*010c*/ 	.word	0x00000610
        /*0110*/ 	.word	0x000000ff
        /*0114*/ 	.word	0x00000000
        /*0118*/ 	.short	0x0100
        /*011a*/ 	.byte	0x04
	.zero		1


	//   ....[1]....
        /*011c*/ 	.word	0x00000620
        /*0120*/ 	.word	0x000000ff
        /*0124*/ 	.word	0x00000020
        /*0128*/ 	.short	0x0100
        /*012a*/ 	.byte	0x04
	.zero		1


	//   ....[2]....
        /*012c*/ 	.word	0x00000630
        /*0130*/ 	.word	0x000000ff
        /*0134*/ 	.word	0x00000008
        /*0138*/ 	.short	0x0100
        /*013a*/ 	.byte	0x04
	.zero		1


	//   ....[3]....
        /*013c*/ 	.word	0x00000640
        /*0140*/ 	.word	0x000000ff
        /*0144*/ 	.word	0x00000028
        /*0148*/ 	.short	0x0100
        /*014a*/ 	.byte	0x04
	.zero		1


	//   ....[4]....
        /*014c*/ 	.word	0x00000650
        /*0150*/ 	.word	0x000000ff
        /*0154*/ 	.word	0x00000010
        /*0158*/ 	.short	0x0100
        /*015a*/ 	.byte	0x04
	.zero		1


	//   ....[5]....
        /*015c*/ 	.word	0x00000660
        /*0160*/ 	.word	0x000000ff
        /*0164*/ 	.word	0x00000030
        /*0168*/ 	.short	0x0100
        /*016a*/ 	.byte	0x04
	.zero		1


	//   ....[6]....
        /*016c*/ 	.word	0x00000670
        /*0170*/ 	.word	0x000000ff
        /*0174*/ 	.word	0x00000018
        /*0178*/ 	.short	0x0100
        /*017a*/ 	.byte	0x04
	.zero		1


	//   ....[7]....
        /*017c*/ 	.word	0x00000680
        /*0180*/ 	.word	0x000000ff
        /*0184*/ 	.word	0x00000038
        /*0188*/ 	.short	0x0100
        /*018a*/ 	.byte	0x04
	.zero		1


	//   ....[8]....
        /*018c*/ 	.word	0x000007b0
        /*0190*/ 	.word	0x000000ff
        /*0194*/ 	.word	0x00000040
        /*0198*/ 	.short	0x0100
        /*019a*/ 	.byte	0x04
	.zero		1


	//   ....[9]....
        /*019c*/ 	.word	0x000007c0
        /*01a0*/ 	.word	0x000000ff
        /*01a4*/ 	.word	0x00000060
        /*01a8*/ 	.short	0x0100
        /*01aa*/ 	.byte	0x04
	.zero		1


	//   ....[10]....
        /*01ac*/ 	.word	0x000007d0
        /*01b0*/ 	.word	0x000000ff
        /*01b4*/ 	.word	0x00000048
        /*01b8*/ 	.short	0x0100
        /*01ba*/ 	.byte	0x04
	.zero		1


	//   ....[11]....
        /*01bc*/ 	.word	0x000007e0
        /*01c0*/ 	.word	0x000000ff
        /*01c4*/ 	.word	0x00000068
        /*01c8*/ 	.short	0x0100
        /*01ca*/ 	.byte	0x04
	.zero		1


	//   ....[12]....
        /*01cc*/ 	.word	0x000007f0
        /*01d0*/ 	.word	0x000000ff
        /*01d4*/ 	.word	0x00000050
        /*01d8*/ 	.short	0x0100
        /*01da*/ 	.byte	0x04
	.zero		1


	//   ....[13]....
        /*01dc*/ 	.word	0x00000800
        /*01e0*/ 	.word	0x000000ff
        /*01e4*/ 	.word	0x00000070
        /*01e8*/ 	.short	0x0100
        /*01ea*/ 	.byte	0x04
	.zero		1


	//   ....[14]....
        /*01ec*/ 	.word	0x00000810
        /*01f0*/ 	.word	0x000000ff
        /*01f4*/ 	.word	0x00000058
        /*01f8*/ 	.short	0x0100
        /*01fa*/ 	.byte	0x04
	.zero		1


	//   ....[15]....
        /*01fc*/ 	.word	0x00000820
        /*0200*/ 	.word	0x000000ff
        /*0204*/ 	.word	0x00000078
        /*0208*/ 	.short	0x0100
        /*020a*/ 	.byte	0x04
	.zero		1


	//   ....[16]....
        /*020c*/ 	.word	0x00000910
        /*0210*/ 	.word	0x000000ff
        /*0214*/ 	.word	0x00000080
        /*0218*/ 	.short	0x0100
        /*021a*/ 	.byte	0x06
	.zero		1


	//   ....[17]....
        /*021c*/ 	.word	0x00000920
        /*0220*/ 	.word	0x000000ff
        /*0224*/ 	.word	0x00000088
        /*0228*/ 	.short	0x0100
        /*022a*/ 	.byte	0x06
	.zero		1


	//   ....[18]....
        /*022c*/ 	.word	0x00000a60
        /*0230*/ 	.word	0x000000ff
        /*0234*/ 	.word	0x00000090
        /*0238*/ 	.short	0x0100
        /*023a*/ 	.byte	0x06
	.zero		1


	//   ....[19]....
        /*023c*/ 	.word	0x00000a70
        /*0240*/ 	.word	0x000000ff
        /*0244*/ 	.word	0x000000a0
        /*0248*/ 	.short	0x0100
        /*024a*/ 	.byte	0x06
	.zero		1


	//   ....[20]....
        /*024c*/ 	.word	0x00000a80
        /*0250*/ 	.word	0x000000ff
        /*0254*/ 	.word	0x00000098
        /*0258*/ 	.short	0x0100
        /*025a*/ 	.byte	0x06
	.zero		1


	//   ....[21]....
        /*025c*/ 	.word	0x00000a90
        /*0260*/ 	.word	0x000000ff
        /*0264*/ 	.word	0x000000a8
        /*0268*/ 	.short	0x0100
        /*026a*/ 	.byte	0x06
	.zero		1


	//   ....[22]....
        /*026c*/ 	.word	0x00000bc0
        /*0270*/ 	.word	0x000000ff
        /*0274*/ 	.word	0x000000b0
        /*0278*/ 	.short	0x0100
        /*027a*/ 	.byte	0x04
	.zero		1


	//   ....[23]....
        /*027c*/ 	.word	0x00000bd0
        /*0280*/ 	.word	0x000000ff
        /*0284*/ 	.word	0x000000d0
        /*0288*/ 	.short	0x0100
        /*028a*/ 	.byte	0x04
	.zero		1


	//   ....[24]....
        /*028c*/ 	.word	0x00000be0
        /*0290*/ 	.word	0x000000ff
        /*0294*/ 	.word	0x000000b8
        /*0298*/ 	.short	0x0100
        /*029a*/ 	.byte	0x04
	.zero		1


	//   ....[25]....
        /*029c*/ 	.word	0x00000bf0
        /*02a0*/ 	.word	0x000000ff
        /*02a4*/ 	.word	0x000000d8
        /*02a8*/ 	.short	0x0100
        /*02aa*/ 	.byte	0x04
	.zero		1


	//   ....[26]....
        /*02ac*/ 	.word	0x00000c00
        /*02b0*/ 	.word	0x000000ff
        /*02b4*/ 	.word	0x000000c0
        /*02b8*/ 	.short	0x0100
        /*02ba*/ 	.byte	0x04
	.zero		1


	//   ....[27]....
        /*02bc*/ 	.word	0x00000c10
        /*02c0*/ 	.word	0x000000ff
        /*02c4*/ 	.word	0x000000e0
        /*02c8*/ 	.short	0x0100
        /*02ca*/ 	.byte	0x04
	.zero		1


	//   ....[28]....
        /*02cc*/ 	.word	0x00000c20
        /*02d0*/ 	.word	0x000000ff
        /*02d4*/ 	.word	0x000000c8
        /*02d8*/ 	.short	0x0100
        /*02da*/ 	.byte	0x04
	.zero		1


	//   ....[29]....
        /*02dc*/ 	.word	0x00000c30
        /*02e0*/ 	.word	0x000000ff
        /*02e4*/ 	.word	0x000000e8
        /*02e8*/ 	.short	0x0100
        /*02ea*/ 	.byte	0x04
	.zero		1


	//   ....[30]....
        /*02ec*/ 	.word	0x00000d20
        /*02f0*/ 	.word	0x000000ff
        /*02f4*/ 	.word	0x000000f0
        /*02f8*/ 	.short	0x0100
        /*02fa*/ 	.byte	0x04
	.zero		1


	//   ....[31]....
        /*02fc*/ 	.word	0x00000d30
        /*0300*/ 	.word	0x000000ff
        /*0304*/ 	.word	0x00000100
        /*0308*/ 	.short	0x0100
        /*030a*/ 	.byte	0x04
	.zero		1


	//   ....[32]....
        /*030c*/ 	.word	0x00000d40
        /*0310*/ 	.word	0x000000ff
        /*0314*/ 	.word	0x000000f8
        /*0318*/ 	.short	0x0100
        /*031a*/ 	.byte	0x04
	.zero		1


	//   ....[33]....
        /*031c*/ 	.word	0x00000d50
        /*0320*/ 	.word	0x000000ff
        /*0324*/ 	.word	0x00000108
        /*0328*/ 	.short	0x0100
        /*032a*/ 	.byte	0x04
	.zero		1


	//   ....[34]....
        /*032c*/ 	.word	0x00001a30
        /*0330*/ 	.word	0x00000000
        /*0334*/ 	.word	0x00000100
        /*0338*/ 	.short	0x010a
        /*033a*/ 	.byte	0xff
	.zero		1


	//   ....[35]....
        /*033c*/ 	.word	0x00001a50
        /*0340*/ 	.word	0x00000000
        /*0344*/ 	.word	0x000000f0
        /*0348*/ 	.short	0x0101
        /*034a*/ 	.byte	0xff
	.zero		1


	//   ....[36]....
        /*034c*/ 	.word	0x00001b10
        /*0350*/ 	.word	0x000000ff
        /*0354*/ 	.word	0x00000020
        /*0358*/ 	.short	0x010a
        /*035a*/ 	.byte	0x04
	.zero		1


	//   ....[37]....
        /*035c*/ 	.word	0x00001b90
        /*0360*/ 	.word	0x000000ff
        /*0364*/ 	.word	0x00000020
        /*0368*/ 	.short	0x010a
        /*036a*/ 	.byte	0x21
	.zero		1


	//   ....[38]....
        /*036c*/ 	.word	0x00001d20
        /*0370*/ 	.word	0x000000ff
        /*0374*/ 	.word	0x00000020
        /*0378*/ 	.short	0x010a
        /*037a*/ 	.byte	0x08
	.zero		1


	//   ....[39]....
        /*037c*/ 	.word	0x00001e50
        /*0380*/ 	.word	0x000000ff
        /*0384*/ 	.word	0x00000088
        /*0388*/ 	.short	0x0101
        /*038a*/ 	.byte	0x07
	.zero		1


	//   ....[40]....
        /*038c*/ 	.word	0x00001e70
        /*0390*/ 	.word	0x000000ff
        /*0394*/ 	.word	0x00000020
        /*0398*/ 	.short	0x010a
        /*039a*/ 	.byte	0x04
	.zero		1


	//   ....[41]....
        /*039c*/ 	.word	0x00001ef0
        /*03a0*/ 	.word	0x000000ff
        /*03a4*/ 	.word	0x00000020
        /*03a8*/ 	.short	0x010a
        /*03aa*/ 	.byte	0x11
	.zero		1


	//   ....[42]....
        /*03ac*/ 	.word	0x00002080
        /*03b0*/ 	.word	0x000000ff
        /*03b4*/ 	.word	0x00000020
        /*03b8*/ 	.short	0x010a
        /*03ba*/ 	.byte	0x06
	.zero		1


	//   ....[43]....
        /*03bc*/ 	.word	0x000021c0
        /*03c0*/ 	.word	0x00000003
        /*03c4*/ 	.word	0x00000090
        /*03c8*/ 	.short	0x010a
        /*03ca*/ 	.byte	0xff
	.zero		1


	//   ....[44]....
        /*03cc*/ 	.word	0x00002310
        /*03d0*/ 	.word	0x00000000
        /*03d4*/ 	.word	0x00000000
        /*03d8*/ 	.short	0x0101
        /*03da*/ 	.byte	0xff
	.zero		1


	//   ....[45]....
        /*03dc*/ 	.word	0x000028d0
        /*03e0*/ 	.word	0x000000ff
        /*03e4*/ 	.word	0x00000000
        /*03e8*/ 	.short	0x010a
        /*03ea*/ 	.byte	0x04
	.zero		1


	//   ....[46]....
        /*03ec*/ 	.word	0x00002960
        /*03f0*/ 	.word	0x000000ff
        /*03f4*/ 	.word	0x00000000
        /*03f8*/ 	.short	0x010a
        /*03fa*/ 	.byte	0x05
	.zero		1


	//   ....[47]....
        /*03fc*/ 	.word	0x000029f0
        /*0400*/ 	.word	0x000000ff
        /*0404*/ 	.word	0x00000000
        /*0408*/ 	.short	0x010a
        /*040a*/ 	.byte	0x05
	.zero		1


	//   ....[48]....
        /*040c*/ 	.word	0x00002a90
        /*0410*/ 	.word	0x00000000
        /*0414*/ 	.word	0x00000000
        /*0418*/ 	.short	0x010a
        /*041a*/ 	.byte	0xff
	.zero		1


	//   ....[49]....
        /*041c*/ 	.word	0x00002bd0
        /*0420*/ 	.word	0x00000002
        /*0424*/ 	.word	0x000000f0
        /*0428*/ 	.short	0x010a
        /*042a*/ 	.byte	0xff
	.zero		1


	//   ....[50]....
        /*042c*/ 	.word	0x00002c30
        /*0430*/ 	.word	0x00000004
        /*0434*/ 	.word	0x00000000
        /*0438*/ 	.short	0x0101
        /*043a*/ 	.byte	0xff
	.zero		1


	//   ....[51]....
        /*043c*/ 	.word	0x00002c50
        /*0440*/ 	.word	0x000000ff
        /*0444*/ 	.word	0x000000a0
        /*0448*/ 	.short	0x010a
        /*044a*/ 	.byte	0x04
	.zero		1


	//   ....[52]....
        /*044c*/ 	.word	0x00002d70
        /*0450*/ 	.word	0x00000002
        /*0454*/ 	.word	0x00000090
        /*0458*/ 	.short	0x010a
        /*045a*/ 	.byte	0xff
	.zero		1


	//   ....[53]....
        /*045c*/ 	.word	0x00002e80
        /*0460*/ 	.word	0x00000002
        /*0464*/ 	.word	0x00000000
        /*0468*/ 	.short	0x0101
        /*046a*/ 	.byte	0xff
	.zero		1


	//   ....[54]....
        /*046c*/ 	.word	0x00002f10
        /*0470*/ 	.word	0x000000ff
        /*0474*/ 	.word	0x000000a0
        /*0478*/ 	.short	0x0106
        /*047a*/ 	.byte	0x04
	.zero		1


	//   ....[55]....
        /*047c*/ 	.word	0x00002f30
        /*0480*/ 	.word	0x000000ff
        /*0484*/ 	.word	0x000000a0
        /*0488*/ 	.short	0x010a
        /*048a*/ 	.byte	0x04
	.zero		1


	//   ....[56]....
        /*048c*/ 	.word	0x00002fc0
        /*0490*/ 	.word	0x000000ff
        /*0494*/ 	.word	0x000000a0
        /*0498*/ 	.short	0x0106
        /*049a*/ 	.byte	0x07
	.zero		1


	//   ....[57]....
        /*049c*/ 	.word	0x00003000
        /*04a0*/ 	.word	0x00000000
        /*04a4*/ 	.word	0x000000a0
        /*04a8*/ 	.short	0x010a
        /*04aa*/ 	.byte	0xff
	.zero		1


	//   ....[58]....
        /*04ac*/ 	.word	0x00003560
        /*04b0*/ 	.word	0x00000000
        /*04b4*/ 	.word	0x00000090
        /*04b8*/ 	.short	0x010a
        /*04ba*/ 	.byte	0xff
	.zero		1


	//   ....[59]....
        /*04bc*/ 	.word	0x00003660
        /*04c0*/ 	.word	0x00000003
        /*04c4*/ 	.word	0x00000000
        /*04c8*/ 	.short	0x0101
        /*04ca*/ 	.byte	0xff
	.zero		1


	//   ....[60]....
        /*04cc*/ 	.word	0x00003670
        /*04d0*/ 	.word	0x000000ff
        /*04d4*/ 	.word	0x00000000
        /*04d8*/ 	.short	0x010a
        /*04da*/ 	.byte	0x04
	.zero		1


	//   ....[61]....
        /*04dc*/ 	.word	0x000036f0
        /*04e0*/ 	.word	0x000000ff
        /*04e4*/ 	.word	0x000000d0
        /*04e8*/ 	.short	0x010a
        /*04ea*/ 	.byte	0x1f
	.zero		1


	//   ....[62]....
        /*04ec*/ 	.word	0x000037d0
        /*04f0*/ 	.word	0x000000ff
        /*04f4*/ 	.word	0x00000000
        /*04f8*/ 	.short	0x010a
        /*04fa*/ 	.byte	0x05
	.zero		1


	//   ....[63]....
        /*04fc*/ 	.word	0x00003910
        /*0500*/ 	.word	0x000000ff
        /*0504*/ 	.word	0x00000000
        /*0508*/ 	.short	0x010a
        /*050a*/ 	.byte	0x04
	.zero		1


	//   ....[64]....
        /*050c*/ 	.word	0x00003ba0
        /*0510*/ 	.word	0x000000ff
        /*0514*/ 	.word	0x00000000
        /*0518*/ 	.short	0x010a
        /*051a*/ 	.byte	0x04
	.zero		1


	//   ....[65]....
        /*051c*/ 	.word	0x00003c30
        /*0520*/ 	.word	0x000000ff
        /*0524*/ 	.word	0x00000000
        /*0528*/ 	.short	0x010a
        /*052a*/ 	.byte	0x05
	.zero		1


	//   ....[66]....
        /*052c*/ 	.word	0x00003cc0
        /*0530*/ 	.word	0x000000ff
        /*0534*/ 	.word	0x00000000
        /*0538*/ 	.short	0x010a
        /*053a*/ 	.byte	0x05
	.zero		1


	//   ....[67]....
        /*053c*/ 	.word	0x00003d50
        /*0540*/ 	.word	0x000000ff
        /*0544*/ 	.word	0x00000000
        /*0548*/ 	.short	0x010a
        /*054a*/ 	.byte	0x04
	.zero		1


	//   ....[68]....
        /*054c*/ 	.word	0x00004260
        /*0550*/ 	.word	0x0000000c
        /*0554*/ 	.word	0x00000090
        /*0558*/ 	.short	0x010a
        /*055a*/ 	.byte	0xff
	.zero		1


	//   ....[69]....
        /*055c*/ 	.word	0x000043d0
        /*0560*/ 	.word	0x00000000
        /*0564*/ 	.word	0x00000000
        /*0568*/ 	.short	0x0101
        /*056a*/ 	.byte	0xff
	.zero		1


	//   ....[70]....
        /*056c*/ 	.word	0x00004860
        /*0570*/ 	.word	0x000000ff
        /*0574*/ 	.word	0x00000088
        /*0578*/ 	.short	0x010a
        /*057a*/ 	.byte	0x15
	.zero		1


	//   ....[71]....
        /*057c*/ 	.word	0x000049e0
        /*0580*/ 	.word	0x000000ff
        /*0584*/ 	.word	0x00000060
        /*0588*/ 	.short	0x010a
        /*058a*/ 	.byte	0x15
	.zero		1


	//   ....[72]....
        /*058c*/ 	.word	0x00004b50
        /*0590*/ 	.word	0x000000ff
        /*0594*/ 	.word	0x00000040
        /*0598*/ 	.short	0x010b
        /*059a*/ 	.byte	0x15
	.zero		1


	//   ....[73]....
        /*059c*/ 	.word	0x00004b60
        /*05a0*/ 	.word	0x000000ff
        /*05a4*/ 	.word	0x00000000
        /*05a8*/ 	.short	0x0101
        /*05aa*/ 	.byte	0x28
	.zero		1


	//   ....[74]....
        /*05ac*/ 	.word	0x00004b70
        /*05b0*/ 	.word	0x000000ff
        /*05b4*/ 	.word	0x00000068
        /*05b8*/ 	.short	0x010a
        /*05ba*/ 	.byte	0x15
	.zero		1


	//   ....[75]....
        /*05bc*/ 	.word	0x00004cc0
        /*05c0*/ 	.word	0x000000ff
        /*05c4*/ 	.word	0x00000048
        /*05c8*/ 	.short	0x010b
        /*05ca*/ 	.byte	0x15
	.zero		1


	//   ....[76]....
        /*05cc*/ 	.word	0x00004cd0
        /*05d0*/ 	.word	0x000000ff
        /*05d4*/ 	.word	0x00000000
        /*05d8*/ 	.short	0x0101
        /*05da*/ 	.byte	0x27
	.zero		1


	//   ....[77]....
        /*05dc*/ 	.word	0x00004ce0
        /*05e0*/ 	.word	0x000000ff
        /*05e4*/ 	.word	0x00000070
        /*05e8*/ 	.short	0x010a
        /*05ea*/ 	.byte	0x15
	.zero		1


	//   ....[78]....
        /*05ec*/ 	.word	0x00004e20
        /*05f0*/ 	.word	0x000000ff
        /*05f4*/ 	.word	0x00000050
        /*05f8*/ 	.short	0x010b
        /*05fa*/ 	.byte	0x15
	.zero		1


	//   ....[79]....
        /*05fc*/ 	.word	0x00004e30
        /*0600*/ 	.word	0x000000ff
        /*0604*/ 	.word	0x00000000
        /*0608*/ 	.short	0x0101
        /*060a*/ 	.byte	0x26
	.zero		1


	//   ....[80]....
        /*060c*/ 	.word	0x00004e40
        /*0610*/ 	.word	0x000000ff
        /*0614*/ 	.word	0x00000078
        /*0618*/ 	.short	0x010a
        /*061a*/ 	.byte	0x15
	.zero		1


	//   ....[81]....
        /*061c*/ 	.word	0x00005040
        /*0620*/ 	.word	0x000000ff
        /*0624*/ 	.word	0x00000058
        /*0628*/ 	.short	0x010b
        /*062a*/ 	.byte	0x15
	.zero		1


	//   ....[82]....
        /*062c*/ 	.word	0x00005050
        /*0630*/ 	.word	0x000000ff
        /*0634*/ 	.word	0x00000000
        /*0638*/ 	.short	0x0101
        /*063a*/ 	.byte	0x25
	.zero		1


	//   ....[83]....
        /*063c*/ 	.word	0x00005080
        /*0640*/ 	.word	0x000000ff
        /*0644*/ 	.word	0x00000060
        /*0648*/ 	.short	0x010a
        /*064a*/ 	.byte	0x15
	.zero		1


	//   ....[84]....
        /*064c*/ 	.word	0x000050a0
        /*0650*/ 	.word	0x000000ff
        /*0654*/ 	.word	0x00000068
        /*0658*/ 	.short	0x010a
        /*065a*/ 	.byte	0x15
	.zero		1


	//   ....[85]....
        /*065c*/ 	.word	0x000050c0
        /*0660*/ 	.word	0x000000ff
        /*0664*/ 	.word	0x00000070
        /*0668*/ 	.short	0x010a
        /*066a*/ 	.byte	0x15
	.zero		1


	//   ....[86]....
        /*066c*/ 	.word	0x00005100
        /*0670*/ 	.word	0x00000000
        /*0674*/ 	.word	0x00000078
        /*0678*/ 	.short	0x010a
        /*067a*/ 	.byte	0xff
	.zero		1


	//   ....[87]....
        /*067c*/ 	.word	0x00005440
        /*0680*/ 	.word	0x00000003
        /*0684*/ 	.word	0x00000090
        /*0688*/ 	.short	0x010a
        /*068a*/ 	.byte	0xff
	.zero		1


	//   ....[88]....
        /*068c*/ 	.word	0x000055c0
        /*0690*/ 	.word	0x00000000
        /*0694*/ 	.word	0x00000000
        /*0698*/ 	.short	0x0101
        /*069a*/ 	.byte	0xff
	.zero		1


	//   ....[89]....
        /*069c*/ 	.word	0x00006160
        /*06a0*/ 	.word	0x000000ff
        /*06a4*/ 	.word	0x00000040
        /*06a8*/ 	.short	0x010a
        /*06aa*/ 	.byte	0x2c
	.zero		1


	//   ....[90]....
        /*06ac*/ 	.word	0x000061d0
        /*06b0*/ 	.word	0x00000062
        /*06b4*/ 	.word	0x000000b0
        /*06b8*/ 	.short	0x010a
        /*06ba*/ 	.byte	0xff
	.zero		1


	//   ....[91]....
        /*06bc*/ 	.word	0x000062f0
        /*06c0*/ 	.word	0x000000ff
        /*06c4*/ 	.word	0x00000040
        /*06c8*/ 	.short	0x010a
        /*06ca*/ 	.byte	0x2c
	.zero		1


	//   ....[92]....
        /*06cc*/ 	.word	0x000063f0
        /*06d0*/ 	.word	0x00000062
        /*06d4*/ 	.word	0x000000b0
        /*06d8*/ 	.short	0x010a
        /*06da*/ 	.byte	0xff
	.zero		1


	//   ....[93]....
        /*06dc*/ 	.word	0x00006ef0
        /*06e0*/ 	.word	0x00000000
        /*06e4*/ 	.word	0x00000000
        /*06e8*/ 	.short	0x0101
        /*06ea*/ 	.byte	0xff
	.zero		1


	//   ....[94]....
        /*06ec*/ 	.word	0x00006f00
        /*06f0*/ 	.word	0x00000003
        /*06f4*/ 	.word	0x00000040
        /*06f8*/ 	.short	0x010a
        /*06fa*/ 	.byte	0xff
	.zero		1


	//   ....[95]....
        /*06fc*/ 	.word	0x00006fd0
        /*0700*/ 	.word	0x00000003
        /*0704*/ 	.word	0x00000040
        /*0708*/ 	.short	0x010a
        /*070a*/ 	.byte	0xff
	.zero		1


	//   ....[96]....
        /*070c*/ 	.word	0x00007b60
        /*0710*/ 	.word	0x00000066
        /*0714*/ 	.word	0x00000000
        /*0718*/ 	.short	0x0101
        /*071a*/ 	.byte	0xff
	.zero		1


	//   ....[97]....
        /*071c*/ 	.word	0x00007b80
        /*0720*/ 	.word	0x0000003f
        /*0724*/ 	.word	0x00000040
        /*0728*/ 	.short	0x010a
        /*072a*/ 	.byte	0xff
	.zero		1


	//   ....[98]....
        /*072c*/ 	.word	0x00007c40
        /*0730*/ 	.word	0x0000003f
        /*0734*/ 	.word	0x00000040
        /*0738*/ 	.short	0x010a
        /*073a*/ 	.byte	0xff
	.zero		1


	//   ....[99]....
        /*073c*/ 	.word	0x000087c0
        /*0740*/ 	.word	0x00000066
        /*0744*/ 	.word	0x00000000
        /*0748*/ 	.short	0x0101
        /*074a*/ 	.byte	0xff
	.zero		1


	//   ....[100]....
        /*074c*/ 	.word	0x000087e0
        /*0750*/ 	.word	0x0000006c
        /*0754*/ 	.word	0x00000040
        /*0758*/ 	.short	0x010a
        /*075a*/ 	.byte	0xff
	.zero		1


	//   ....[101]....
        /*075c*/ 	.word	0x000088a0
        /*0760*/ 	.word	0x0000006c
        /*0764*/ 	.word	0x00000040
        /*0768*/ 	.short	0x010a
        /*076a*/ 	.byte	0xff
	.zero		1


	//   ....[102]....
        /*076c*/ 	.word	0x00008ce0
        /*0770*/ 	.word	0x000000ff
        /*0774*/ 	.word	0x00000000
        /*0778*/ 	.short	0x0101
        /*077a*/ 	.byte	0x04
	.zero		1


	//   ....[103]....
        /*077c*/ 	.word	0x00009490
        /*0780*/ 	.word	0x00000002
        /*0784*/ 	.word	0x00000000
        /*0788*/ 	.short	0x0101
        /*078a*/ 	.byte	0xff
	.zero		1


	//   ....[104]....
        /*078c*/ 	.word	0x00009740
        /*0790*/ 	.word	0x000000ff
        /*0794*/ 	.word	0x00000000
        /*0798*/ 	.short	0x0101
        /*079a*/ 	.byte	0x04
	.zero		1


	//   ....[105]....
        /*079c*/ 	.word	0x00009760
        /*07a0*/ 	.word	0x00000000
        /*07a4*/ 	.word	0x00000100
        /*07a8*/ 	.short	0x010a
        /*07aa*/ 	.byte	0xff
	.zero		1


	//   ....[106]....
        /*07ac*/ 	.word	0x000097c0
        /*07b0*/ 	.word	0x00000000
        /*07b4*/ 	.word	0x00000020
        /*07b8*/ 	.short	0x010a
        /*07ba*/ 	.byte	0xff
	.zero		1


	//   ....[107]....
        /*07bc*/ 	.word	0x00009820
        /*07c0*/ 	.word	0x00000000
        /*07c4*/ 	.word	0x00000020
        /*07c8*/ 	.short	0x010a
        /*07ca*/ 	.byte	0xff
	.zero		1


	//   ....[108]....
        /*07cc*/ 	.word	0x00009870
        /*07d0*/ 	.word	0x00000003
        /*07d4*/ 	.word	0x00000090
        /*07d8*/ 	.short	0x010a
        /*07da*/ 	.byte	0xff
	.zero		1


	//   ....[109]....
        /*07dc*/ 	.word	0x000098d0
        /*07e0*/ 	.word	0x00000000
        /*07e4*/ 	.word	0x00000000
        /*07e8*/ 	.short	0x010a
        /*07ea*/ 	.byte	0xff
	.zero		1


	//   ....[110]....
        /*07ec*/ 	.word	0x00009930
        /*07f0*/ 	.word	0x00000000
        /*07f4*/ 	.word	0x00000000
        /*07f8*/ 	.short	0x010a
        /*07fa*/ 	.byte	0xff
	.zero		1


	//   ....[111]....
        /*07fc*/ 	.word	0x00009990
        /*0800*/ 	.word	0x00000000
        /*0804*/ 	.word	0x00000000
        /*0808*/ 	.short	0x010a
        /*080a*/ 	.byte	0xff
	.zero		1


	//   ....[112]....
        /*080c*/ 	.word	0x000099e0
        /*0810*/ 	.word	0x00000002
        /*0814*/ 	.word	0x000000f0
        /*0818*/ 	.short	0x010a
        /*081a*/ 	.byte	0xff
	.zero		1


	//   ....[113]....
        /*081c*/ 	.word	0x00009a40
        /*0820*/ 	.word	0x00000002
        /*0824*/ 	.word	0x000000a0
        /*0828*/ 	.short	0x010a
        /*082a*/ 	.byte	0xff
	.zero		1


	//   ....[114]....
        /*082c*/ 	.word	0x00009a90
        /*0830*/ 	.word	0x00000002
        /*0834*/ 	.word	0x00000090
        /*0838*/ 	.short	0x010a
        /*083a*/ 	.byte	0xff
	.zero		1


	//   ....[115]....
        /*083c*/ 	.word	0x00009af0
        /*0840*/ 	.word	0x00000000
        /*0844*/ 	.word	0x000000a0
        /*0848*/ 	.short	0x010a
        /*084a*/ 	.byte	0xff
	.zero		1


	//   ....[116]....
        /*084c*/ 	.word	0x00009b40
        /*0850*/ 	.word	0x00000000
        /*0854*/ 	.word	0x00000090
        /*0858*/ 	.short	0x010a
        /*085a*/ 	.byte	0xff
	.zero		1


	//   ....[117]....
        /*085c*/ 	.word	0x00009ba0
        /*0860*/ 	.word	0x00000003
        /*0864*/ 	.word	0x000000d0
        /*0868*/ 	.short	0x010a
        /*086a*/ 	.byte	0xff
	.zero		1


	//   ....[118]....
        /*086c*/ 	.word	0x00009c00
        /*0870*/ 	.word	0x00000000
        /*0874*/ 	.word	0x00000000
        /*0878*/ 	.short	0x010a
        /*087a*/ 	.byte	0xff
	.zero		1


	//   ....[119]....
        /*087c*/ 	.word	0x00009c60
        /*0880*/ 	.word	0x00000000
        /*0884*/ 	.word	0x00000000
        /*0888*/ 	.short	0x010a
        /*088a*/ 	.byte	0xff
	.zero		1


	//   ....[120]....
        /*088c*/ 	.word	0x00009cc0
        /*0890*/ 	.word	0x00000000
        /*0894*/ 	.word	0x00000000
        /*0898*/ 	.short	0x010a
        /*089a*/ 	.byte	0xff
	.zero		1


	//   ....[121]....
        /*089c*/ 	.word	0x00009d20
        /*08a0*/ 	.word	0x00000000
        /*08a4*/ 	.word	0x00000000
        /*08a8*/ 	.short	0x010a
        /*08aa*/ 	.byte	0xff
	.zero		1


	//   ....[122]....
        /*08ac*/ 	.word	0x00009d80
        /*08b0*/ 	.word	0x00000000
        /*08b4*/ 	.word	0x00000000
        /*08b8*/ 	.short	0x010a
        /*08ba*/ 	.byte	0xff
	.zero		1


	//   ....[123]....
        /*08bc*/ 	.word	0x00009dd0
        /*08c0*/ 	.word	0x0000000c
        /*08c4*/ 	.word	0x00000090
        /*08c8*/ 	.short	0x010a
        /*08ca*/ 	.byte	0xff
	.zero		1


	//   ....[124]....
        /*08cc*/ 	.word	0x00009e30
        /*08d0*/ 	.word	0x00000000
        /*08d4*/ 	.word	0x00000088
        /*08d8*/ 	.short	0x010a
        /*08da*/ 	.byte	0xff
	.zero		1


	//   ....[125]....
        /*08dc*/ 	.word	0x00009e90
        /*08e0*/ 	.word	0x00000000
        /*08e4*/ 	.word	0x00000060
        /*08e8*/ 	.short	0x010a
        /*08ea*/ 	.byte	0xff
	.zero		1


	//   ....[126]....
        /*08ec*/ 	.word	0x00009ef0
        /*08f0*/ 	.word	0x00000000
        /*08f4*/ 	.word	0x00000068
        /*08f8*/ 	.short	0x010a
        /*08fa*/ 	.byte	0xff
	.zero		1


	//   ....[127]....
        /*08fc*/ 	.word	0x00009f50
        /*0900*/ 	.word	0x00000000
        /*0904*/ 	.word	0x00000070
        /*0908*/ 	.short	0x010a
        /*090a*/ 	.byte	0xff
	.zero		1


	//   ....[128]....
        /*090c*/ 	.word	0x00009fb0
        /*0910*/ 	.word	0x00000000
        /*0914*/ 	.word	0x00000078
        /*0918*/ 	.short	0x010a
        /*091a*/ 	.byte	0xff
	.zero		1


	//   ....[129]....
        /*091c*/ 	.word	0x0000a010
        /*0920*/ 	.word	0x00000000
        /*0924*/ 	.word	0x00000060
        /*0928*/ 	.short	0x010a
        /*092a*/ 	.byte	0xff
	.zero		1


	//   ....[130]....
        /*092c*/ 	.word	0x0000a070
        /*0930*/ 	.word	0x00000000
        /*0934*/ 	.word	0x00000068
        /*0938*/ 	.short	0x010a
        /*093a*/ 	.byte	0xff
	.zero		1


	//   ....[131]....
        /*093c*/ 	.word	0x0000a0d0
        /*0940*/ 	.word	0x00000000
        /*0944*/ 	.word	0x00000070
        /*0948*/ 	.short	0x010a
        /*094a*/ 	.byte	0xff
	.zero		1


	//   ....[132]....
        /*094c*/ 	.word	0x0000a120
        /*0950*/ 	.word	0x00000003
        /*0954*/ 	.word	0x00000090
        /*0958*/ 	.short	0x010a
        /*095a*/ 	.byte	0xff
	.zero		1


	//   ....[133]....
        /*095c*/ 	.word	0x0000a180
        /*0960*/ 	.word	0x00000000
        /*0964*/ 	.word	0x00000040
        /*0968*/ 	.short	0x010a
        /*096a*/ 	.byte	0xff
	.zero		1


	//   ....[134]....
        /*096c*/ 	.word	0x0000a1d0
        /*0970*/ 	.word	0x00000062
        /*0974*/ 	.word	0x000000b0
        /*0978*/ 	.short	0x010a
        /*097a*/ 	.byte	0xff
	.zero		1


	//   ....[135]....
        /*097c*/ 	.word	0x0000a220
        /*0980*/ 	.word	0x00000003
        /*0984*/ 	.word	0x00000040
        /*0988*/ 	.short	0x010a
        /*098a*/ 	.byte	0xff
	.zero		1


	//   ....[136]....
        /*098c*/ 	.word	0x0000a270
        /*0990*/ 	.word	0x0000003f
        /*0994*/ 	.word	0x00000040
        /*0998*/ 	.short	0x010a
        /*099a*/ 	.byte	0xff
	.zero		1


	//   ....[137]....
        /*099c*/ 	.word	0x0000a2c0
        /*09a0*/ 	.word	0x0000006c
        /*09a4*/ 	.word	0x00000040
        /*09a8*/ 	.short	0x010a
        /*09aa*/ 	.byte	0xff
	.zero		1


	//----- nvinfo : EIATTR_NUM_MBARRIERS
	.align		4
.L_47:
        /*09ac*/ 	.byte	0x03, 0x38
        /*09ae*/ 	.short	0x0022


	//----- nvinfo : EIATTR_EXIT_INSTR_OFFSETS
	.align		4
        /*09b0*/ 	.byte	0x04, 0x1c
        /*09b2*/ 	.short	(.L_49 - .L_48)


	//   ....[0]....
.L_48:
        /*09b4*/ 	.word	0x00002ac0


	//   ....[1]....
        /*09b8*/ 	.word	0x00002fd0


	//   ....[2]....
        /*09bc*/ 	.word	0x00003030


	//   ....[3]....
        /*09c0*/ 	.word	0x00003fb0


	//   ....[4]....
        /*09c4*/ 	.word	0x00005130


	//   ....[5]....
        /*09c8*/ 	.word	0x00005170


	//   ....[6]....
        /*09cc*/ 	.word	0x00009620


	//   ....[7]....
        /*09d0*/ 	.word	0x000096a0


	//   ....[8]....
        /*09d4*/ 	.word	0x000096d0


	//   ....[9]....
        /*09d8*/ 	.word	0x00009750


	//----- nvinfo : EIATTR_MAX_THREADS
	.align		4
.L_49:
        /*09dc*/ 	.byte	0x04, 0x05
        /*09de*/ 	.short	(.L_51 - .L_50)
.L_50:
        /*09e0*/ 	.word	0x00000100
        /*09e4*/ 	.word	0x00000001
        /*09e8*/ 	.word	0x00000001


	//----- nvinfo : EIATTR_CRS_STACK_SIZE
	.align		4
.L_51:
        /*09ec*/ 	.byte	0x04, 0x1e
        /*09ee*/ 	.short	(.L_53 - .L_52)
.L_52:
        /*09f0*/ 	.word	0x00000000


	//----- nvinfo : EIATTR_CBANK_PARAM_SIZE
	.align		4
.L_53:
        /*09f4*/ 	.byte	0x03, 0x19
        /*09f6*/ 	.short	0x0800


	//----- nvinfo : EIATTR_PARAM_CBANK
	.align		4
        /*09f8*/ 	.byte	0x04, 0x0a
        /*09fa*/ 	.short	(.L_55 - .L_54)
	.align		4
.L_54:
        /*09fc*/ 	.word	index@(.nv.constant0._ZN7cutlass13device_kernelINS_4gemm6kernel13GemmUniversalIN4cute5tupleIJiiiiEEENS1_10collective13CollectiveMmaINS1_35MainloopSm100TmaUmmaWarpSpecializedILi4ELi2ELi4ENS5_IJNS4_1CILi1EEENSA_ILi8EEESB_EEEEENS5_IJNSA_ILi64EEENSA_ILi256EEESF_EEENS_6half_tENS5_IJlSB_lEEESI_SJ_NS4_8TiledMMAINS4_8MMA_AtomIJNS4_20SM100_MMA_F16BF16_SSISI_SI_fLi64ELi256ELNS4_4UMMA5MajorE0ELSO_0ELNSN_7ScaleInE0ELSP_0EEEEEENS4_6LayoutINS5_IJSB_SB_SB_EEENS5_IJNSA_ILi0EEESU_SU_EEEEENS5_IJNS4_10UnderscoreESX_SX_EEEEENS4_23SM90_TMA_LOAD_MULTICASTENS4_14ComposedLayoutINS4_7SwizzleILi3ELi4ELi3EEENS4_18smem_ptr_flag_bitsILi16EEENSS_INS5_IJSC_SF_EEENS5_IJSF_SB_EEEEEEEvNS4_8identityENS4_13SM90_TMA_LOADES19_vS1A_EENS_8epilogue10collective18CollectiveEpilogueINS1D_23Sm100TmaWarpSpecializedILi4ELi2ELi32ELb1ELb0EEEJSH_NS5_IJNSS_ISF_SB_EES1I_EEESI_SJ_SI_SJ_NS1D_6fusion15FusionCallbacksIS1H_NS1K_17LinearCombinationISI_fSI_fLNS_15FloatRoundStyleE2EEESH_S1J_JEEENS4_5SM1004TMEM4LOAD26SM100_TMEM_LOAD_16dp256b8xES1B_S19_NS4_17SM75_U32x4_LDSM_NENS4_14SM90_TMA_STOREES19_NS4_17SM90_U32x4_STSM_NENS4_39AutoVectorizingCopyWithAssumedAlignmentILi128EEEEEEvvEEEEvNT_6ParamsE)
        /*0a00*/ 	.short	0x0380
        /*0a02*/ 	.short	0x0800


	//----- nvinfo : EIATTR_SW_WAR
	.align		4
.L_55:
        /*0a04*/ 	.byte	0x04, 0x36
        /*0a06*/ 	.short	(.L_57 - .L_56)
.L_56:
        /*0a08*/ 	.word	0x00000008
.L_57:


//--------------------- .nv.callgraph             --------------------------
	.section	.nv.callgraph,"",@"SHT_CUDA_CALLGRAPH"
	.align	4
	.sectionentsize	8
	.align		4
        /*0000*/ 	.word	0x00000000
	.align		4
        /*0004*/ 	.word	0xffffffff
	.align		4
        /*0008*/ 	.word	index@(_ZN7cutlass13device_kernelINS_4gemm6kernel13GemmUniversalIN4cute5tupleIJiiiiEEENS1_10collective13CollectiveMmaINS1_35MainloopSm100TmaUmmaWarpSpecializedILi4ELi2ELi4ENS5_IJNS4_1CILi1EEENSA_ILi8EEESB_EEEEENS5_IJNSA_ILi64EEENSA_ILi256EEESF_EEENS_6half_tENS5_IJlSB_lEEESI_SJ_NS4_8TiledMMAINS4_8MMA_AtomIJNS4_20SM100_MMA_F16BF16_SSISI_SI_fLi64ELi256ELNS4_4UMMA5MajorE0ELSO_0ELNSN_7ScaleInE0ELSP_0EEEEEENS4_6LayoutINS5_IJSB_SB_SB_EEENS5_IJNSA_ILi0EEESU_SU_EEEEENS5_IJNS4_10UnderscoreESX_SX_EEEEENS4_23SM90_TMA_LOAD_MULTICASTENS4_14ComposedLayoutINS4_7SwizzleILi3ELi4ELi3EEENS4_18smem_ptr_flag_bitsILi16EEENSS_INS5_IJSC_SF_EEENS5_IJSF_SB_EEEEEEEvNS4_8identityENS4_13SM90_TMA_LOADES19_vS1A_EENS_8epilogue10collective18CollectiveEpilogueINS1D_23Sm100TmaWarpSpecializedILi4ELi2ELi32ELb1ELb0EEEJSH_NS5_IJNSS_ISF_SB_EES1I_EEESI_SJ_SI_SJ_NS1D_6fusion15FusionCallbacksIS1H_NS1K_17LinearCombinationISI_fSI_fLNS_15FloatRoundStyleE2EEESH_S1J_JEEENS4_5SM1004TMEM4LOAD26SM100_TMEM_LOAD_16dp256b8xES1B_S19_NS4_17SM75_U32x4_LDSM_NENS4_14SM90_TMA_STOREES19_NS4_17SM90_U32x4_STSM_NENS4_39AutoVectorizingCopyWithAssumedAlignmentILi128EEEEEEvvEEEEvNT_6ParamsE)
	.align		4
        /*000c*/ 	.word	index@(__assertfail)
	.align		4
        /*0010*/ 	.word	0x00000000
	.align		4
        /*0014*/ 	.word	0xfffffffe
	.align		4
        /*0018*/ 	.word	0x00000000
	.align		4
        /*001c*/ 	.word	0xfffffffd
	.align		4
        /*0020*/ 	.word	0x00000000
	.align		4
        /*0024*/ 	.word	0xfffffffc


//--------------------- .nv.constant4             --------------------------
	.section	.nv.constant4,"a",@progbits
	.align	8
	.align		8
.nv.constant4:
        /*0000*/ 	.dword	__assertfail
	.align		8
        /*0008*/ 	.dword	__unnamed_1
	.align		8
        /*0010*/ 	.dword	__unnamed_2
	.align		8
        /*0018*/ 	.dword	_ZN40_INTERNAL_c3ed40e3_4_k_cu_51fd6b83_341974cuda3std3__45__cpo5beginE
	.align		8
        /*0020*/ 	.dword	_ZN40_INTERNAL_c3ed40e3_4_k_cu_51fd6b83_341974cuda3std3__45__cpo3endE
	.align		8
        /*0028*/ 	.dword	_ZN40_INTERNAL_c3ed40e3_4_k_cu_51fd6b83_341974cuda3std3__45__cpo6cbeginE
	.align		8
        /*0030*/ 	.dword	_ZN40_INTERNAL_c3ed40e3_4_k_cu_51fd6b83_341974cuda3std3__45__cpo4cendE
	.align		8
        /*0038*/ 	.dword	_ZN40_INTERNAL_c3ed40e3_4_k_cu_51fd6b83_341974cuda3std3__442_GLOBAL__N__c3ed40e3_4_k_cu_51fd6b83_341976ignoreE
	.align		8
        /*0040*/ 	.dword	_ZN40_INTERNAL_c3ed40e3_4_k_cu_51fd6b83_341974cuda3std3__419piecewise_constructE
	.align		8
        /*0048*/ 	.dword	_ZN40_INTERNAL_c3ed40e3_4_k_cu_51fd6b83_341974cuda3std3__48in_placeE
	.align		8
        /*0050*/ 	.dword	_ZN40_INTERNAL_c3ed40e3_4_k_cu_51fd6b83_341974cuda3std6ranges3__45__cpo4swapE
	.align		8
        /*0058*/ 	.dword	_ZN40_INTERNAL_c3ed40e3_4_k_cu_51fd6b83_341974cuda3std6ranges3__45__cpo9iter_moveE
	.align		8
        /*0060*/ 	.dword	_ZN40_INTERNAL_c3ed40e3_4_k_cu_51fd6b83_341974cute7productE
	.align		8
        /*0068*/ 	.dword	_ZN40_INTERNAL_c3ed40e3_4_k_cu_51fd6b83_341974cute1_E
	.align		8
        /*0070*/ 	.dword	$str$25
	.align		8
        /*0078*/ 	.dword	$str$26
	.align		8
        /*0080*/ 	.dword	$str$27
	.align		8
        /*0088*/ 	.dword	$str$28


//--------------------- .text._ZN7cutlass13device_kernelINS_4gemm6kernel13GemmUniversalIN4cute5tupleIJiiiiEEENS1_10collective13CollectiveMmaINS1_35MainloopSm100TmaUmmaWarpSpecializedILi4ELi2ELi4ENS5_IJNS4_1CILi1EEENSA_ILi8EEESB_EEEEENS5_IJNSA_ILi64EEENSA_ILi256EEESF_EEENS_6half_tENS5_IJlSB_lEEESI_SJ_NS4_8TiledMMAINS4_8MMA_AtomIJNS4_20SM100_MMA_F16BF16_SSISI_SI_fLi64ELi256ELNS4_4UMMA5MajorE0ELSO_0ELNSN_7ScaleInE0ELSP_0EEEEEENS4_6LayoutINS5_IJSB_SB_SB_EEENS5_IJNSA_ILi0EEESU_SU_EEEEENS5_IJNS4_10UnderscoreESX_SX_EEEEENS4_23SM90_TMA_LOAD_MULTICASTENS4_14ComposedLayoutINS4_7SwizzleILi3ELi4ELi3EEENS4_18smem_ptr_flag_bitsILi16EEENSS_INS5_IJSC_SF_EEENS5_IJSF_SB_EEEEEEEvNS4_8identityENS4_13SM90_TMA_LOADES19_vS1A_EENS_8epilogue10collective18CollectiveEpilogueINS1D_23Sm100TmaWarpSpecializedILi4ELi2ELi32ELb1ELb0EEEJSH_NS5_IJNSS_ISF_SB_EES1I_EEESI_SJ_SI_SJ_NS1D_6fusion15FusionCallbacksIS1H_NS1K_17LinearCombinationISI_fSI_fLNS_15FloatRoundStyleE2EEESH_S1J_JEEENS4_5SM1004TMEM4LOAD26SM100_TMEM_LOAD_16dp256b8xES1B_S19_NS4_17SM75_U32x4_LDSM_NENS4_14SM90_TMA_STOREES19_NS4_17SM90_U32x4_STSM_NENS4_39AutoVectorizingCopyWithAssumedAlignmentILi128EEEEEEvvEEEEvNT_6ParamsE --------------------------
	.section	.text._ZN7cutlass13device_kernelINS_4gemm6kernel13GemmUniversalIN4cute5tupleIJiiiiEEENS1_10collective13CollectiveMmaINS1_35MainloopSm100TmaUmmaWarpSpecializedILi4ELi2ELi4ENS5_IJNS4_1CILi1EEENSA_ILi8EEESB_EEEEENS5_IJNSA_ILi64EEENSA_ILi256EEESF_EEENS_6half_tENS5_IJlSB_lEEESI_SJ_NS4_8TiledMMAINS4_8MMA_AtomIJNS4_20SM100_MMA_F16BF16_SSISI_SI_fLi64ELi256ELNS4_4UMMA5MajorE0ELSO_0ELNSN_7ScaleInE0ELSP_0EEEEEENS4_6LayoutINS5_IJSB_SB_SB_EEENS5_IJNSA_ILi0EEESU_SU_EEEEENS5_IJNS4_10UnderscoreESX_SX_EEEEENS4_23SM90_TMA_LOAD_MULTICASTENS4_14ComposedLayoutINS4_7SwizzleILi3ELi4ELi3EEENS4_18smem_ptr_flag_bitsILi16EEENSS_INS5_IJSC_SF_EEENS5_IJSF_SB_EEEEEEEvNS4_8identityENS4_13SM90_TMA_LOADES19_vS1A_EENS_8epilogue10collective18CollectiveEpilogueINS1D_23Sm100TmaWarpSpecializedILi4ELi2ELi32ELb1ELb0EEEJSH_NS5_IJNSS_ISF_SB_EES1I_EEESI_SJ_SI_SJ_NS1D_6fusion15FusionCallbacksIS1H_NS1K_17LinearCombinationISI_fSI_fLNS_15FloatRoundStyleE2EEESH_S1J_JEEENS4_5SM1004TMEM4LOAD26SM100_TMEM_LOAD_16dp256b8xES1B_S19_NS4_17SM75_U32x4_LDSM_NENS4_14SM90_TMA_STOREES19_NS4_17SM90_U32x4_STSM_NENS4_39AutoVectorizingCopyWithAssumedAlignmentILi128EEEEEEvvEEEEvNT_6ParamsE,"ax",@progbits
	.align	128
.text._ZN7cutlass13device_kernelINS_4gemm6kernel13GemmUniversalIN4cute5tupleIJiiiiEEENS1_10collective13CollectiveMmaINS1_35MainloopSm100TmaUmmaWarpSpecializedILi4ELi2ELi4ENS5_IJNS4_1CILi1EEENSA_ILi8EEESB_EEEEENS5_IJNSA_ILi64EEENSA_ILi256EEESF_EEENS_6half_tENS5_IJlSB_lEEESI_SJ_NS4_8TiledMMAINS4_8MMA_AtomIJNS4_20SM100_MMA_F16BF16_SSISI_SI_fLi64ELi256ELNS4_4UMMA5MajorE0ELSO_0ELNSN_7ScaleInE0ELSP_0EEEEEENS4_6LayoutINS5_IJSB_SB_SB_EEENS5_IJNSA_ILi0EEESU_SU_EEEEENS5_IJNS4_10UnderscoreESX_SX_EEEEENS4_23SM90_TMA_LOAD_MULTICASTENS4_14ComposedLayoutINS4_7SwizzleILi3ELi4ELi3EEENS4_18smem_ptr_flag_bitsILi16EEENSS_INS5_IJSC_SF_EEENS5_IJSF_SB_EEEEEEEvNS4_8identityENS4_13SM90_TMA_LOADES19_vS1A_EENS_8epilogue10collective18CollectiveEpilogueINS1D_23Sm100TmaWarpSpecializedILi4ELi2ELi32ELb1ELb0EEEJSH_NS5_IJNSS_ISF_SB_EES1I_EEESI_SJ_SI_SJ_NS1D_6fusion15FusionCallbacksIS1H_NS1K_17LinearCombinationISI_fSI_fLNS_15FloatRoundStyleE2EEESH_S1J_JEEENS4_5SM1004TMEM4LOAD26SM100_TMEM_LOAD_16dp256b8xES1B_S19_NS4_17SM75_U32x4_LDSM_NENS4_14SM90_TMA_STOREES19_NS4_17SM90_U32x4_STSM_NENS4_39AutoVectorizingCopyWithAssumedAlignmentILi128EEEEEEvvEEEEvNT_6ParamsE:
        .type           _ZN7cutlass13device_kernelINS_4gemm6kernel13GemmUniversalIN4cute5tupleIJiiiiEEENS1_10collective13CollectiveMmaINS1_35MainloopSm100TmaUmmaWarpSpecializedILi4ELi2ELi4ENS5_IJNS4_1CILi1EEENSA_ILi8EEESB_EEEEENS5_IJNSA_ILi64EEENSA_ILi256EEESF_EEENS_6half_tENS5_IJlSB_lEEESI_SJ_NS4_8TiledMMAINS4_8MMA_AtomIJNS4_20SM100_MMA_F16BF16_SSISI_SI_fLi64ELi256ELNS4_4UMMA5MajorE0ELSO_0ELNSN_7ScaleInE0ELSP_0EEEEEENS4_6LayoutINS5_IJSB_SB_SB_EEENS5_IJNSA_ILi0EEESU_SU_EEEEENS5_IJNS4_10UnderscoreESX_SX_EEEEENS4_23SM90_TMA_LOAD_MULTICASTENS4_14ComposedLayoutINS4_7SwizzleILi3ELi4ELi3EEENS4_18smem_ptr_flag_bitsILi16EEENSS_INS5_IJSC_SF_EEENS5_IJSF_SB_EEEEEEEvNS4_8identityENS4_13SM90_TMA_LOADES19_vS1A_EENS_8epilogue10collective18CollectiveEpilogueINS1D_23Sm100TmaWarpSpecializedILi4ELi2ELi32ELb1ELb0EEEJSH_NS5_IJNSS_ISF_SB_EES1I_EEESI_SJ_SI_SJ_NS1D_6fusion15FusionCallbacksIS1H_NS1K_17LinearCombinationISI_fSI_fLNS_15FloatRoundStyleE2EEESH_S1J_JEEENS4_5SM1004TMEM4LOAD26SM100_TMEM_LOAD_16dp256b8xES1B_S19_NS4_17SM75_U32x4_LDSM_NENS4_14SM90_TMA_STOREES19_NS4_17SM90_U32x4_STSM_NENS4_39AutoVectorizingCopyWithAssumedAlignmentILi128EEEEEEvvEEEEvNT_6ParamsE,@function
        .size           _ZN7cutlass13device_kernelINS_4gemm6kernel13GemmUniversalIN4cute5tupleIJiiiiEEENS1_10collective13CollectiveMmaINS1_35MainloopSm100TmaUmmaWarpSpecializedILi4ELi2ELi4ENS5_IJNS4_1CILi1EEENSA_ILi8EEESB_EEEEENS5_IJNSA_ILi64EEENSA_ILi256EEESF_EEENS_6half_tENS5_IJlSB_lEEESI_SJ_NS4_8TiledMMAINS4_8MMA_AtomIJNS4_20SM100_MMA_F16BF16_SSISI_SI_fLi64ELi256ELNS4_4UMMA5MajorE0ELSO_0ELNSN_7ScaleInE0ELSP_0EEEEEENS4_6LayoutINS5_IJSB_SB_SB_EEENS5_IJNSA_ILi0EEESU_SU_EEEEENS5_IJNS4_10UnderscoreESX_SX_EEEEENS4_23SM90_TMA_LOAD_MULTICASTENS4_14ComposedLayoutINS4_7SwizzleILi3ELi4ELi3EEENS4_18smem_ptr_flag_bitsILi16EEENSS_INS5_IJSC_SF_EEENS5_IJSF_SB_EEEEEEEvNS4_8identityENS4_13SM90_TMA_LOADES19_vS1A_EENS_8epilogue10collective18CollectiveEpilogueINS1D_23Sm100TmaWarpSpecializedILi4ELi2ELi32ELb1ELb0EEEJSH_NS5_IJNSS_ISF_SB_EES1I_EEESI_SJ_SI_SJ_NS1D_6fusion15FusionCallbacksIS1H_NS1K_17LinearCombinationISI_fSI_fLNS_15FloatRoundStyleE2EEESH_S1J_JEEENS4_5SM1004TMEM4LOAD26SM100_TMEM_LOAD_16dp256b8xES1B_S19_NS4_17SM75_U32x4_LDSM_NENS4_14SM90_TMA_STOREES19_NS4_17SM90_U32x4_STSM_NENS4_39AutoVectorizingCopyWithAssumedAlignmentILi128EEEEEEvvEEEEvNT_6ParamsE,(.L_x_183 - _ZN7cutlass13device_kernelINS_4gemm6kernel13GemmUniversalIN4cute5tupleIJiiiiEEENS1_10collective13CollectiveMmaINS1_35MainloopSm100TmaUmmaWarpSpecializedILi4ELi2ELi4ENS5_IJNS4_1CILi1EEENSA_ILi8EEESB_EEEEENS5_IJNSA_ILi64EEENSA_ILi256EEESF_EEENS_6half_tENS5_IJlSB_lEEESI_SJ_NS4_8TiledMMAINS4_8MMA_AtomIJNS4_20SM100_MMA_F16BF16_SSISI_SI_fLi64ELi256ELNS4_4UMMA5MajorE0ELSO_0ELNSN_7ScaleInE0ELSP_0EEEEEENS4_6LayoutINS5_IJSB_SB_SB_EEENS5_IJNSA_ILi0EEESU_SU_EEEEENS5_IJNS4_10UnderscoreESX_SX_EEEEENS4_23SM90_TMA_LOAD_MULTICASTENS4_14ComposedLayoutINS4_7SwizzleILi3ELi4ELi3EEENS4_18smem_ptr_flag_bitsILi16EEENSS_INS5_IJSC_SF_EEENS5_IJSF_SB_EEEEEEEvNS4_8identityENS4_13SM90_TMA_LOADES19_vS1A_EENS_8epilogue10collective18CollectiveEpilogueINS1D_23Sm100TmaWarpSpecializedILi4ELi2ELi32ELb1ELb0EEEJSH_NS5_IJNSS_ISF_SB_EES1I_EEESI_SJ_SI_SJ_NS1D_6fusion15FusionCallbacksIS1H_NS1K_17LinearCombinationISI_fSI_fLNS_15FloatRoundStyleE2EEESH_S1J_JEEENS4_5SM1004TMEM4LOAD26SM100_TMEM_LOAD_16dp256b8xES1B_S19_NS4_17SM75_U32x4_LDSM_NENS4_14SM90_TMA_STOREES19_NS4_17SM90_U32x4_STSM_NENS4_39AutoVectorizingCopyWithAssumedAlignmentILi128EEEEEEvvEEEEvNT_6ParamsE)
        .other          _ZN7cutlass13device_kernelINS_4gemm6kernel13GemmUniversalIN4cute5tupleIJiiiiEEENS1_10collective13CollectiveMmaINS1_35MainloopSm100TmaUmmaWarpSpecializedILi4ELi2ELi4ENS5_IJNS4_1CILi1EEENSA_ILi8EEESB_EEEEENS5_IJNSA_ILi64EEENSA_ILi256EEESF_EEENS_6half_tENS5_IJlSB_lEEESI_SJ_NS4_8TiledMMAINS4_8MMA_AtomIJNS4_20SM100_MMA_F16BF16_SSISI_SI_fLi64ELi256ELNS4_4UMMA5MajorE0ELSO_0ELNSN_7ScaleInE0ELSP_0EEEEEENS4_6LayoutINS5_IJSB_SB_SB_EEENS5_IJNSA_ILi0EEESU_SU_EEEEENS5_IJNS4_10UnderscoreESX_SX_EEEEENS4_23SM90_TMA_LOAD_MULTICASTENS4_14ComposedLayoutINS4_7SwizzleILi3ELi4ELi3EEENS4_18smem_ptr_flag_bitsILi16EEENSS_INS5_IJSC_SF_EEENS5_IJSF_SB_EEEEEEEvNS4_8identityENS4_13SM90_TMA_LOADES19_vS1A_EENS_8epilogue10collective18CollectiveEpilogueINS1D_23Sm100TmaWarpSpecializedILi4ELi2ELi32ELb1ELb0EEEJSH_NS5_IJNSS_ISF_SB_EES1I_EEESI_SJ_SI_SJ_NS1D_6fusion15FusionCallbacksIS1H_NS1K_17LinearCombinationISI_fSI_fLNS_15FloatRoundStyleE2EEESH_S1J_JEEENS4_5SM1004TMEM4LOAD26SM100_TMEM_LOAD_16dp256b8xES1B_S19_NS4_17SM75_U32x4_LDSM_NENS4_14SM90_TMA_STOREES19_NS4_17SM90_U32x4_STSM_NENS4_39AutoVectorizingCopyWithAssumedAlignmentILi128EEEEEEvvEEEEvNT_6ParamsE,@"STO_CUDA_ENTRY STV_DEFAULT"
_ZN7cutlass13device_kernelINS_4gemm6kernel13GemmUniversalIN4cute5tupleIJiiiiEEENS1_10collective13CollectiveMmaINS1_35MainloopSm100TmaUmmaWarpSpecializedILi4ELi2ELi4ENS5_IJNS4_1CILi1EEENSA_ILi8EEESB_EEEEENS5_IJNSA_ILi64EEENSA_ILi256EEESF_EEENS_6half_tENS5_IJlSB_lEEESI_SJ_NS4_8TiledMMAINS4_8MMA_AtomIJNS4_20SM100_MMA_F16BF16_SSISI_SI_fLi64ELi256ELNS4_4UMMA5MajorE0ELSO_0ELNSN_7ScaleInE0ELSP_0EEEEEENS4_6LayoutINS5_IJSB_SB_SB_EEENS5_IJNSA_ILi0EEESU_SU_EEEEENS5_IJNS4_10UnderscoreESX_SX_EEEEENS4_23SM90_TMA_LOAD_MULTICASTENS4_14ComposedLayoutINS4_7SwizzleILi3ELi4ELi3EEENS4_18smem_ptr_flag_bitsILi16EEENSS_INS5_IJSC_SF_EEENS5_IJSF_SB_EEEEEEEvNS4_8identityENS4_13SM90_TMA_LOADES19_vS1A_EENS_8epilogue10collective18CollectiveEpilogueINS1D_23Sm100TmaWarpSpecializedILi4ELi2ELi32ELb1ELb0EEEJSH_NS5_IJNSS_ISF_SB_EES1I_EEESI_SJ_SI_SJ_NS1D_6fusion15FusionCallbacksIS1H_NS1K_17LinearCombinationISI_fSI_fLNS_15FloatRoundStyleE2EEESH_S1J_JEEENS4_5SM1004TMEM4LOAD26SM100_TMEM_LOAD_16dp256b8xES1B_S19_NS4_17SM75_U32x4_LDSM_NENS4_14SM90_TMA_STOREES19_NS4_17SM90_U32x4_STSM_NENS4_39AutoVectorizingCopyWithAssumedAlignmentILi128EEEEEEvvEEEEvNT_6ParamsE:
[----:B------:R-:W1:Y:S01]  /*0000*/  LDC R1, c[0x0][0x37c] ;  /* 0x0000df00ff017b82 */ /* 0x000e620000000800 */
[----:B------:R-:W2:Y:S01]  /*0010*/  S2R R94, SR_TID.X ;  /* 0x00000000005e7919 */ /* 0x000ea20000002100 */
[----:B------:R-:W3:Y:S01]  /*0020*/  LDCU.64 UR8, c[0x0][0x890] ;  /* 0x00011200ff0877ac */ /* 0x000ee20008000a00 */
[----:B------:R-:W-:Y:S02]  /*0030*/  PRMT R81, RZ, 0x7610, R81 ;  /* 0x00007610ff517816 */ /* 0x000fe40000000051 */
[----:B------:R-:W-:Y:S01]  /*0040*/  ELECT P3, URZ, PT ;  /* 0x0000000000ff782f */ /* 0x000fe20003860000 */
[----:B---3--:R-:W-:-:S04]  /*0050*/  UISETP.NE.U32.AND UP0, UPT, UR8, URZ, UPT ;  /* 0x000000ff0800728c */ /* 0x008fc8000bf05070 */
[----:B------:R-:W-:Y:S01]  /*0060*/  UISETP.NE.AND.EX UP0, UPT, UR9, URZ, UPT, UP0 ;  /* 0x000000ff0900728c */ /* 0x000fe2000bf05300 */
[----:B--2---:R-:W-:-:S05]  /*0070*/  SHF.R.U32.HI R82, RZ, 0x5, R94 ;  /* 0x00000005ff527819 */ /* 0x004fca000001165e */
[----:B------:R-:W2:Y:S02]  /*0080*/  SHFL.IDX PT, R0, R82, RZ, 0x1f ;  /* 0x00001fff52007589 */ /* 0x000ea400000e0000 */
[----:B--2---:R-:W-:Y:S01]  /*0090*/  R2UR UR17, R0 ;  /* 0x00000000001172ca */ /* 0x004fe200000e0000 */
[----:B-1----:R-:W-:-:S14]  /*00a0*/  BRA.U UP0, `(.L_x_0) ;  /* 0x0000000100307547 */ /* 0x002fdc000b800000 */
[----:B------:R-:W1:Y:S02]  /*00b0*/  LDCU.64 UR4, c[0x0][0x888] ;  /* 0x00011100ff0477ac */ /* 0x000e640008000a00 */
[----:B-1----:R-:W-:-:S04]  /*00c0*/  UISETP.NE.U32.AND UP0, UPT, UR4, URZ, UPT ;  /* 0x000000ff0400728c */ /* 0x002fc8000bf05070 */
[----:B------:R-:W-:-:S09]  /*00d0*/  UISETP.NE.AND.EX UP0, UPT, UR5, URZ, UPT, UP0 ;  /* 0x000000ff0500728c */ /* 0x000fd2000bf05300 */
[----:B------:R-:W-:Y:S05]  /*00e0*/  BRA.U !UP0, `(.L_x_1) ;  /* 0x0000000108147547 */ /* 0x000fea000b800000 */
[----:B------:R-:W1:Y:S01]  /*00f0*/  LDC.64 R2, c[0x0][0x888] ;  /* 0x00022200ff027b82 */ /* 0x000e620000000a00 */
[----:B------:R-:W1:Y:S02]  /*0100*/  LDCU.64 UR4, c[0x0][0x358] ;  /* 0x00006b00ff0477ac */ /* 0x000e640008000a00 */
[----:B-1----:R1:W5:Y:S01]  /*0110*/  LDG.E R41, desc[UR4][R2.64] ;  /* 0x0000000402297981 */ /* 0x002362000c1e1900 */
[----:B------:R-:W-:Y:S01]  /*0120*/  HFMA2 R81, -RZ, RZ, 0, 5.9604644775390625e-08 ;  /* 0x00000001ff517431 */ /* 0x000fe200000001ff */
[----:B------:R-:W-:Y:S05]  /*0130*/  BRA `(.L_x_0) ;  /* 0x00000000000c7947 */ /* 0x000fea0003800000 */
.L_x_1:
[----:B------:R-:W1:Y:S01]  /*0140*/  LDCU UR4, c[0x0][0x880] ;  /* 0x00011000ff0477ac */ /* 0x000e620008000800 */
[----:B------:R-:W-:Y:S01]  /*0150*/  HFMA2 R81, -RZ, RZ, 0, 5.9604644775390625e-08 ;  /* 0x00000001ff517431 */ /* 0x000fe200000001ff */
[----:B-1----:R-:W-:-:S07]  /*0160*/  MOV R41, UR4 ;  /* 0x0000000400297c02 */ /* 0x002fce0008000f00 */
.L_x_0:
[----:B------:R-:W2:Y:S02]  /*0170*/  LDCU.64 UR4, c[0x0][0x8b0] ;  /* 0x00011600ff0477ac */ /* 0x000ea40008000a00 */
[----:B--2---:R-:W-:-:S04]  /*0180*/  UISETP.NE.U32.AND UP0, UPT, UR4, URZ, UPT ;  /* 0x000000ff0400728c */ /* 0x004fc8000bf05070 */
[----:B------:R-:W-:-:S09]  /*0190*/  UISETP.NE.AND.EX UP0, UPT, UR5, URZ, UPT, UP0 ;  /* 0x000000ff0500728c */ /* 0x000fd2000bf05300 */
[----:B------:R-:W-:Y:S05]  /*01a0*/  BRA.U UP0, `(.L_x_2) ;  /* 0x0000000100287547 */ /* 0x000fea000b800000 */
[----:B------:R-:W2:Y:S02]  /*01b0*/  LDCU.64 UR4, c[0x0][0x8a8] ;  /* 0x00011500ff0477ac */ /* 0x000ea40008000a00 */
[----:B--2---:R-:W-:-:S04]  /*01c0*/  UISETP.NE.U32.AND UP0, UPT, UR4, URZ, UPT ;  /* 0x000000ff0400728c */ /* 0x004fc8000bf05070 */
[----:B------:R-:W-:-:S09]  /*01d0*/  UISETP.NE.AND.EX UP0, UPT, UR5, URZ, UPT, UP0 ;  /* 0x000000ff0500728c */ /* 0x000fd2000bf05300 */
[----:B------:R-:W-:Y:S05]  /*01e0*/  BRA.U !UP0, `(.L_x_3) ;  /* 0x0000000108107547 */ /* 0x000fea000b800000 */
[----:B------:R-:W2:Y:S01]  /*01f0*/  LDC.64 R38, c[0x0][0x8a8] ;  /* 0x00022a00ff267b82 */ /* 0x000ea20000000a00 */
[----:B------:R-:W2:Y:S02]  /*0200*/  LDCU.64 UR4, c[0x0][0x358] ;  /* 0x00006b00ff0477ac */ /* 0x000ea40008000a00 */
[----:B--2---:R2:W5:Y:S01]  /*0210*/  LDG.E R38, desc[UR4][R38.64] ;  /* 0x0000000426267981 */ /* 0x004562000c1e1900 */
[----:B------:R-:W-:Y:S05]  /*0220*/  BRA `(.L_x_2) ;  /* 0x0000000000087947 */ /* 0x000fea0003800000 */
.L_x_3:
[----:B------:R-:W2:Y:S02]  /*0230*/  LDCU UR4, c[0x0][0x8a0] ;  /* 0x00011400ff0477ac */ /* 0x000ea40008000800 */
[----:B--2---:R-:W-:Y:S02]  /*0240*/  MOV R38, UR4 ;  /* 0x0000000400267c02 */ /* 0x004fe40008000f00 */
.L_x_2:
[----:B------:R-:W-:Y:S01]  /*0250*/  IMAD.U32 R0, RZ, RZ, UR17 ;  /* 0x00000011ff007e24 */ /* 0x000fe2000f8e00ff */
[----:B------:R-:W-:Y:S04]  /*0260*/  BSSY.RECONVERGENT B0, `(.L_x_4) ;  /* 0x000000c000007945 */ /* 0x000fe80003800200 */
[C---:B------:R-:W-:Y:S02]  /*0270*/  ISETP.NE.OR P1, PT, R0.reuse, 0x1, !P3 ;  /* 0x000000010000780c */ /* 0x040fe40005f25670 */
[----:B------:R-:W-:-:S11]  /*0280*/  ISETP.NE.OR P0, PT, R0, 0x3, !P3 ;  /* 0x000000030000780c */ /* 0x000fd60005f05670 */
[----:B------:R-:W-:Y:S05]  /*0290*/  @P1 BRA `(.L_x_5) ;  /* 0x0000000000201947 */ /* 0x000fea0003800000 */
[----:B------:R-:W3:Y:S02]  /*02a0*/  LDCU.64 UR4, c[0x0][0x348] ;  /* 0x00006900ff0477ac */ /* 0x000ee40008000a00 */
[----:B---3--:R-:W-:Y:S02]  /*02b0*/  UIADD3 UR6, UP1, UPT, UR4, 0x80, URZ ;  /* 0x0000008004067890 */ /* 0x008fe4000ff3e0ff */
[----:B------:R-:W-:Y:S02]  /*02c0*/  UIADD3 UR4, UP0, UPT, UR4, 0x180, URZ ;  /* 0x0000018004047890 */ /* 0x000fe4000ff1e0ff */
[----:B------:R-:W-:Y:S02]  /*02d0*/  UIADD3.X UR7, UPT, UPT, URZ, UR5, URZ, UP1, !UPT ;  /* 0x00000005ff077290 */ /* 0x000fe40008ffe4ff */
[----:B------:R-:W-:-:S07]  /*02e0*/  UIADD3.X UR5, UPT, UPT, URZ, UR5, URZ, UP0, !UPT ;  /* 0x00000005ff057290 */ /* 0x000fce00087fe4ff */
[----:B------:R3:W-:Y:S02]  /*02f0*/  UTMACCTL.PF [UR6] ;  /* 0x00000000060079b9 */ /* 0x0007e40008040000 */
[----:B------:R3:W-:Y:S02]  /*0300*/  UTMACCTL.PF [UR4] ;  /* 0x00000000040079b9 */ /* 0x0007e40008040000 */
[----:B---3--:R-:W-:Y:S01]  /*0310*/  NOP ;  /* 0x0000000000007918 */ /* 0x008fe20000000000 */
.L_x_5:
[----:B------:R-:W-:Y:S05]  /*0320*/  BSYNC.RECONVERGENT B0 ;  /* 0x0000000000007941 */ /* 0x000fea0003800200 */
.L_x_4:
[----:B------:R-:W-:Y:S04]  /*0330*/  BSSY.RECONVERGENT B0, `(.L_x_6) ;  /* 0x000000a000007945 */ /* 0x000fe80003800200 */
        /* <DEDUP_REMOVED lines=9> */
.L_x_7:
[----:B------:R-:W-:Y:S05]  /*03d0*/  BSYNC.RECONVERGENT B0 ;  /* 0x0000000000007941 */ /* 0x000fea0003800200 */
.L_x_6:
[----:B------:R-:W3:Y:S01]  /*03e0*/  LDCU.64 UR4, c[0x0][0x888] ;  /* 0x00011100ff0477ac */ /* 0x000ee20008000a00 */
[----:B------:R-:W-:Y:S02]  /*03f0*/  UISETP.EQ.U32.AND UP1, UPT, UR8, URZ, UPT ;  /* 0x000000ff0800728c */ /* 0x000fe4000bf22070 */
[----:B------:R-:W-:Y:S02]  /*0400*/  UPLOP3.LUT UP3, UPT, UPT, UPT, UPT, 0x80, 0x8 ;  /* 0x000000000008789c */ /* 0x000fe40003f6f070 */
[----:B---3--:R-:W-:-:S04]  /*0410*/  UISETP.NE.U32.AND UP0, UPT, UR4, URZ, UPT ;  /* 0x000000ff0400728c */ /* 0x008fc8000bf05070 */
[----:B------:R-:W-:-:S04]  /*0420*/  UISETP.NE.AND.EX UP0, UPT, UR5, URZ, UPT, UP0 ;  /* 0x000000ff0500728c */ /* 0x000fc8000bf05300 */
[----:B------:R-:W-:-:S04]  /*0430*/  UISETP.EQ.OR.EX UP2, UPT, UR9, URZ, !UP0, UP1 ;  /* 0x000000ff0900728c */ /* 0x000fc8000c742710 */
[----:B------:R-:W-:-:S06]  /*0440*/  UP2UR UR4, UPR, URZ, 0x4 ;  /* 0x00000004ff047883 */ /* 0x000fcc0008000000 */
[----:B------:R-:W-:Y:S01]  /*0450*/  MOV R85, UR4 ;  /* 0x0000000400557c02 */ /* 0x000fe20008000f00 */
[----:B------:R-:W-:Y:S06]  /*0460*/  BRA.U !UP2, `(.L_x_8) ;  /* 0x000000010a207547 */ /* 0x000fec000b800000 */
[----:B------:R-:W-:Y:S01]  /*0470*/  UISETP.NE.U32.AND UP1, UPT, UR8, URZ, UPT ;  /* 0x000000ff0800728c */ /* 0x000fe2000bf25070 */
[----:B-----5:R-:W-:Y:S01]  /*0480*/  FSETP.NEU.AND P0, PT, R41, RZ, PT ;  /* 0x000000ff2900720b */ /* 0x020fe20003f0d000 */
[----:B------:R-:W-:Y:S02]  /*0490*/  USEL UR4, URZ, 0xffffffff, UP0 ;  /* 0xffffffffff047887 */ /* 0x000fe40008000000 */
[----:B------:R-:W-:-:S10]  /*04a0*/  UISETP.NE.AND.EX UP1, UPT, UR9, URZ, UPT, UP1 ;  /* 0x000000ff0900728c */ /* 0x000fd4000bf25310 */
[----:B------:R-:W-:Y:S01]  /*04b0*/  VOTEU.ANY UP0, P0 ;  /* 0x0000000000ff7886 */ /* 0x000fe20000000100 */
[----:B------:R-:W-:-:S04]  /*04c0*/  @!UP1 USEL UR4, URZ, 0xffffffff, UP0 ;  /* 0xffffffffff049887 */ /* 0x000fc80008000000 */
[----:B------:R-:W-:-:S04]  /*04d0*/  ULOP3.LUT UR4, UR4, 0x1, URZ, 0xc0, !UPT ;  /* 0x0000000104047892 */ /* 0x000fc8000f8ec0ff */
[----:B------:R-:W-:-:S11]  /*04e0*/  UISETP.NE.U32.AND UP3, UPT, UR4, 0x1, UPT ;  /* 0x000000010400788c */ /* 0x000fd6000bf65070 */
.L_x_8:
[----:B-1----:R-:W1:Y:S01]  /*04f0*/  SHFL.IDX PT, R2, R82, RZ, 0x1f ;  /* 0x00001fff52027589 */ /* 0x002e6200000e0000 */
[----:B------:R-:W-:-:S04]  /*0500*/  UISETP.NE.AND UP0, UPT, UR17, 0x2, UPT ;  /* 0x000000021100788c */ /* 0x000fc8000bf05270 */
[----:B------:R-:W-:Y:S01]  /*0510*/  USEL UR48, URZ, 0x1, UP0 ;  /* 0x00000001ff307887 */ /* 0x000fe20008000000 */
[----:B-1----:R-:W-:-:S13]  /*0520*/  ISETP.NE.AND P0, PT, R2, RZ, PT ;  /* 0x000000ff0200720c */ /* 0x002fda0003f05270 */
[----:B------:R-:W-:Y:S05]  /*0530*/  @P0 BRA `(.L_x_9) ;  /* 0x0000000000580947 */ /* 0x000fea0003800000 */
[----:B------:R-:W1:Y:S01]  /*0540*/  S2UR UR4, SR_CgaCtaId ;  /* 0x00000000000479c3 */ /* 0x000e620000008800 */
[----:B------:R-:W-:Y:S01]  /*0550*/  UMOV UR5, 0x400 ;  /* 0x0000040000057882 */ /* 0x000fe20000000000 */
[----:B------:R-:W-:Y:S01]  /*0560*/  UMOV UR8, 0x1 ;  /* 0x0000000100087882 */ /* 0x000fe20000000000 */
[----:B------:R-:W-:Y:S01]  /*0570*/  UMOV UR6, 0x8 ;  /* 0x0000000800067882 */ /* 0x000fe20000000000 */
[----:B------:R-:W-:-:S04]  /*0580*/  UIADD3 UR8, UPT, UPT, -UR8, 0x100000, URZ ;  /* 0x0010000008087890 */ /* 0x000fc8000fffe1ff */
[----:B------:R-:W-:Y:S02]  /*0590*/  USHF.L.U32 UR9, UR8, 0xb, URZ ;  /* 0x0000000b08097899 */ /* 0x000fe400080006ff */
[----:B------:R-:W-:Y:S02]  /*05a0*/  USHF.L.U32 UR8, UR8, 0x1, URZ ;  /* 0x0000000108087899 */ /* 0x000fe400080006ff */
[----:B------:R-:W-:-:S04]  /*05b0*/  UIADD3 UR6, UPT, UPT, -UR6, 0x100000, URZ ;  /* 0x0010000006067890 */ /* 0x000fc8000fffe1ff */
[----:B------:R-:W-:Y:S02]  /*05c0*/  USHF.L.U32 UR7, UR6, 0xb, URZ ;  /* 0x0000000b06077899 */ /* 0x000fe400080006ff */
[----:B------:R-:W-:Y:S01]  /*05d0*/  USHF.L.U32 UR6, UR6, 0x1, URZ ;  /* 0x0000000106067899 */ /* 0x000fe200080006ff */
[----:B------:R-:W-:Y:S01]  /*05e0*/  ELECT P0, URZ, PT ;  /* 0x0000000000ff782f */ /* 0x000fe20003800000 */
[----:B-1----:R-:W-:Y:S01]  /*05f0*/  ULEA UR4, UR4, UR5, 0x18 ;  /* 0x0000000504047291 */ /* 0x002fe2000f8ec0ff */
[----:B------:R-:W1:Y:S11]  /*0600*/  FENCE.VIEW.ASYNC.S ;  /* 0x00000000000073c6 */ /* 0x000e760000000000 */
[----:B-1----:R1:W3:Y:S01]  /*0610*/  SYNCS.EXCH.64 URZ, [UR4], UR8 ;  /* 0x0000000804ff75b2 */ /* 0x0022e20008000100 */
[----:B------:R1:W4:Y:S01]  /*0620*/  SYNCS.EXCH.64 URZ, [UR4+0x20], UR6 ;  /* 0x0000200604ff75b2 */ /* 0x0003220008000100 */
[----:B------:R1:W1:Y:S01]  /*0630*/  SYNCS.EXCH.64 URZ, [UR4+0x8], UR8 ;  /* 0x0000080804ff75b2 */ /* 0x0002620008000100 */
[----:B------:R1:W1:Y:S01]  /*0640*/  SYNCS.EXCH.64 URZ, [UR4+0x28], UR6 ;  /* 0x0000280604ff75b2 */ /* 0x0002620008000100 */
[----:B------:R1:W1:Y:S01]  /*0650*/  SYNCS.EXCH.64 URZ, [UR4+0x10], UR8 ;  /* 0x0000100804ff75b2 */ /* 0x0002620008000100 */
[----:B------:R1:W1:Y:S01]  /*0660*/  SYNCS.EXCH.64 URZ, [UR4+0x30], UR6 ;  /* 0x0000300604ff75b2 */ /* 0x0002620008000100 */
[----:B------:R1:W1:Y:S01]  /*0670*/  SYNCS.EXCH.64 URZ, [UR4+0x18], UR8 ;  /* 0x0000180804ff75b2 */ /* 0x0002620008000100 */
[----:B------:R1:W1:Y:S01]  /*0680*/  SYNCS.EXCH.64 URZ, [UR4+0x38], UR6 ;  /* 0x0000380604ff75b2 */ /* 0x0002620008000100 */
[----:B------:R-:W-:Y:S01]  /*0690*/  NOP ;  /* 0x0000000000007918 */ /* 0x000fe20000000000 */
.L_x_9:
[----:B------:R-:W2:Y:S01]  /*06a0*/  SHFL.IDX PT, R2, R82, RZ, 0x1f ;  /* 0x00001fff52027589 */ /* 0x000ea200000e0000 */
[----:B------:R-:W-:Y:S01]  /*06b0*/  NOP ;  /* 0x0000000000007918 */ /* 0x000fe20000000000 */
[----:B--2---:R-:W-:-:S13]  /*06c0*/  ISETP.NE.AND P0, PT, R2, 0x1, PT ;  /* 0x000000010200780c */ /* 0x004fda0003f05270 */
[----:B------:R-:W-:Y:S05]  /*06d0*/  @P0 BRA `(.L_x_10) ;  /* 0x0000000000580947 */ /* 0x000fea0003800000 */
[----:B-1----:R-:W1:Y:S01]  /*06e0*/  S2UR UR4, SR_CgaCtaId ;  /* 0x00000000000479c3 */ /* 0x002e620000008800 */
        /* <DEDUP_REMOVED lines=12> */
[----:B-1----:R2:W1:Y:S01]  /*07b0*/  SYNCS.EXCH.64 URZ, [UR4+0x40], UR8 ;  /* 0x0000400804ff75b2 */ /* 0x0024620008000100 */
[----:B------:R2:W1:Y:S01]  /*07c0*/  SYNCS.EXCH.64 URZ, [UR4+0x60], UR6 ;  /* 0x0000600604ff75b2 */ /* 0x0004620008000100 */
[----:B------:R2:W1:Y:S01]  /*07d0*/  SYNCS.EXCH.64 URZ, [UR4+0x48], UR8 ;  /* 0x0000480804ff75b2 */ /* 0x0004620008000100 */
[----:B------:R2:W1:Y:S01]  /*07e0*/  SYNCS.EXCH.64 URZ, [UR4+0x68], UR6 ;  /* 0x0000680604ff75b2 */ /* 0x0004620008000100 */
[----:B------:R2:W1:Y:S01]  /*07f0*/  SYNCS.EXCH.64 URZ, [UR4+0x50], UR8 ;  /* 0x0000500804ff75b2 */ /* 0x0004620008000100 */
[----:B------:R2:W1:Y:S01]  /*0800*/  SYNCS.EXCH.64 URZ, [UR4+0x70], UR6 ;  /* 0x0000700604ff75b2 */ /* 0x0004620008000100 */
[----:B------:R2:W1:Y:S01]  /*0810*/  SYNCS.EXCH.64 URZ, [UR4+0x58], UR8 ;  /* 0x0000580804ff75b2 */ /* 0x0004620008000100 */
[----:B------:R2:W1:Y:S02]  /*0820*/  SYNCS.EXCH.64 URZ, [UR4+0x78], UR6 ;  /* 0x0000780604ff75b2 */ /* 0x0004640008000100 */
[----:B--2---:R-:W-:Y:S01]  /*0830*/  NOP ;  /* 0x0000000000007918 */ /* 0x004fe20000000000 */
.L_x_10:
[----:B------:R-:W2:Y:S01]  /*0840*/  SHFL.IDX PT, R2, R82, RZ, 0x1f ;  /* 0x00001fff52027589 */ /* 0x000ea200000e0000 */
[----:B------:R-:W-:Y:S01]  /*0850*/  NOP ;  /* 0x0000000000007918 */ /* 0x000fe20000000000 */
[----:B--2---:R-:W-:-:S13]  /*0860*/  ISETP.NE.AND P0, PT, R2, 0x3, PT ;  /* 0x000000030200780c */ /* 0x004fda0003f05270 */
[----:B------:R-:W-:Y:S05]  /*0870*/  @P0 BRA `(.L_x_11) ;  /* 0x0000000000300947 */ /* 0x000fea0003800000 */
[----:B-1----:R-:W1:Y:S01]  /*0880*/  S2UR UR4, SR_CgaCtaId ;  /* 0x00000000000479c3 */ /* 0x002e620000008800 */
[----:B------:R-:W-:Y:S01]  /*0890*/  UMOV UR6, 0x400 ;  /* 0x0000040000067882 */ /* 0x000fe20000000000 */
[----:B------:R-:W-:Y:S01]  /*08a0*/  UMOV UR5, 0x20 ;  /* 0x0000002000057882 */ /* 0x000fe20000000000 */
[----:B------:R-:W-:Y:S01]  /*08b0*/  ELECT P0, URZ, PT ;  /* 0x0000000000ff782f */ /* 0x000fe20003800000 */
[----:B-1----:R-:W-:Y:S02]  /*08c0*/  ULEA UR6, UR4, UR6, 0x18 ;  /* 0x0000000604067291 */ /* 0x002fe4000f8ec0ff */
[----:B------:R-:W-:-:S04]  /*08d0*/  UIADD3 UR4, UPT, UPT, -UR5, 0x100000, URZ ;  /* 0x0010000005047890 */ /* 0x000fc8000fffe1ff */
[----:B------:R-:W-:Y:S02]  /*08e0*/  USHF.L.U32 UR5, UR4, 0xb, URZ ;  /* 0x0000000b04057899 */ /* 0x000fe400080006ff */
[----:B------:R-:W-:Y:S01]  /*08f0*/  USHF.L.U32 UR4, UR4, 0x1, URZ ;  /* 0x0000000104047899 */ /* 0x000fe200080006ff */
[----:B------:R-:W1:Y:S11]  /*0900*/  FENCE.VIEW.ASYNC.S ;  /* 0x00000000000073c6 */ /* 0x000e760000000000 */
[----:B-1----:R2:W1:Y:S01]  /*0910*/  SYNCS.EXCH.64 URZ, [UR6+0x80], UR4 ;  /* 0x0000800406ff75b2 */ /* 0x0024620008000100 */
[----:B------:R2:W1:Y:S02]  /*0920*/  SYNCS.EXCH.64 URZ, [UR6+0x88], UR4 ;  /* 0x0000880406ff75b2 */ /* 0x0004640008000100 */
[----:B--2---:R-:W-:Y:S01]  /*0930*/  NOP ;  /* 0x0000000000007918 */ /* 0x004fe20000000000 */
.L_x_11:
[----:B------:R-:W2:Y:S01]  /*0940*/  SHFL.IDX PT, R2, R82, RZ, 0x1f ;  /* 0x00001fff52027589 */ /* 0x000ea200000e0000 */
[----:B------:R-:W-:Y:S01]  /*0950*/  NOP ;  /* 0x0000000000007918 */ /* 0x000fe20000000000 */
[----:B--2---:R-:W-:-:S13]  /*0960*/  ISETP.NE.AND P0, PT, R2, 0x4, PT ;  /* 0x000000040200780c */ /* 0x004fda0003f05270 */
[----:B------:R-:W-:Y:S05]  /*0970*/  @P0 BRA `(.L_x_12) ;  /* 0x00000000004c0947 */ /* 0x000fea0003800000 */
[----:B-1----:R-:W1:Y:S01]  /*0980*/  S2UR UR6, SR_CgaCtaId ;  /* 0x00000000000679c3 */ /* 0x002e620000008800 */
[----:B------:R-:W-:Y:S01]  /*0990*/  UMOV UR4, 0x720 ;  /* 0x0000072000047882 */ /* 0x000fe20000000000 */
[----:B------:R-:W-:Y:S01]  /*09a0*/  UMOV UR5, 0x400 ;  /* 0x0000040000057882 */ /* 0x000fe20000000000 */
[----:B------:R-:W-:Y:S01]  /*09b0*/  USEL UR4, UR4, 0x620, UP3 ;  /* 0x0000062004047887 */ /* 0x000fe20009800000 */
[----:B------:R-:W-:Y:S01]  /*09c0*/  UMOV UR8, 0x1 ;  /* 0x0000000100087882 */ /* 0x000fe20000000000 */
[----:B------:R-:W-:Y:S01]  /*09d0*/  ELECT P0, URZ, PT ;  /* 0x0000000000ff782f */ /* 0x000fe20003800000 */
[----:B------:R-:W-:-:S04]  /*09e0*/  UIADD3 UR8, UPT, UPT, -UR8, 0x100000, URZ ;  /* 0x0010000008087890 */ /* 0x000fc8000fffe1ff */
[----:B------:R-:W-:Y:S02]  /*09f0*/  USHF.L.U32 UR9, UR8, 0xb, URZ ;  /* 0x0000000b08097899 */ /* 0x000fe400080006ff */
[----:B------:R-:W-:Y:S02]  /*0a00*/  USHF.L.U32 UR8, UR8, 0x1, URZ ;  /* 0x0000000108087899 */ /* 0x000fe400080006ff */
[----:B-1----:R-:W-:Y:S02]  /*0a10*/  ULEA UR6, UR6, UR5, 0x18 ;  /* 0x0000000506067291 */ /* 0x002fe4000f8ec0ff */
[----:B------:R-:W-:-:S04]  /*0a20*/  UIADD3 UR4, UPT, UPT, -UR4, 0x100000, URZ ;  /* 0x0010000004047890 */ /* 0x000fc8000fffe1ff */
[----:B------:R-:W-:Y:S02]  /*0a30*/  USHF.L.U32 UR5, UR4, 0xb, URZ ;  /* 0x0000000b04057899 */ /* 0x000fe400080006ff */
[----:B------:R-:W-:Y:S01]  /*0a40*/  USHF.L.U32 UR4, UR4, 0x1, URZ ;  /* 0x0000000104047899 */ /* 0x000fe200080006ff */
[----:B------:R-:W1:Y:S03]  /*0a50*/  FENCE.VIEW.ASYNC.S ;  /* 0x00000000000073c6 */ /* 0x000e660000000000 */
[----:B-1----:R2:W1:Y:S08]  /*0a60*/  SYNCS.EXCH.64 URZ, [UR6+0x90], UR8 ;  /* 0x0000900806ff75b2 */ /* 0x0024700008000100 */
[----:B------:R2:W1:Y:S01]  /*0a70*/  SYNCS.EXCH.64 URZ, [UR6+0xa0], UR4 ;  /* 0x0000a00406ff75b2 */ /* 0x0004620008000100 */
[----:B------:R2:W1:Y:S01]  /*0a80*/  SYNCS.EXCH.64 URZ, [UR6+0x98], UR8 ;  /* 0x0000980806ff75b2 */ /* 0x0004620008000100 */
[----:B------:R2:W1:Y:S02]  /*0a90*/  SYNCS.EXCH.64 URZ, [UR6+0xa8], UR4 ;  /* 0x0000a80406ff75b2 */ /* 0x0004640008000100 */
[----:B--2---:R-:W-:Y:S01]  /*0aa0*/  NOP ;  /* 0x0000000000007918 */ /* 0x004fe20000000000 */
.L_x_12:
        /* <DEDUP_REMOVED lines=26> */
.L_x_13:
[----:B------:R-:W2:Y:S01]  /*0c50*/  SHFL.IDX PT, R2, R82, RZ, 0x1f ;  /* 0x00001fff52027589 */ /* 0x000ea200000e0000 */
[----:B------:R-:W-:Y:S01]  /*0c60*/  NOP ;  /* 0x0000000000007918 */ /* 0x000fe20000000000 */
[----:B--2---:R-:W-:-:S13]  /*0c70*/  ISETP.NE.AND P0, PT, R2, 0x3, PT ;  /* 0x000000030200780c */ /* 0x004fda0003f05270 */
[----:B------:R-:W-:Y:S05]  /*0c80*/  @P0 BRA `(.L_x_14) ;  /* 0x0000000000380947 */ /* 0x000fea0003800000 */
[----:B------:R-:W2:Y:S01]  /*0c90*/  S2UR UR5, SR_CgaCtaId ;  /* 0x00000000000579c3 */ /* 0x000ea20000008800 */
[----:B-1----:R-:W-:Y:S01]  /*0ca0*/  UMOV UR4, 0x400 ;  /* 0x0000040000047882 */ /* 0x002fe20000000000 */
[----:B------:R-:W-:Y:S01]  /*0cb0*/  UMOV UR6, 0x20 ;  /* 0x0000002000067882 */ /* 0x000fe20000000000 */
[----:B------:R-:W-:Y:S01]  /*0cc0*/  ELECT P0, URZ, PT ;  /* 0x0000000000ff782f */ /* 0x000fe20003800000 */
[----:B------:R-:W-:-:S04]  /*0cd0*/  UIADD3 UR6, UPT, UPT, -UR6, 0x100000, URZ ;  /* 0x0010000006067890 */ /* 0x000fc8000fffe1ff */
[----:B------:R-:W-:Y:S02]  /*0ce0*/  USHF.L.U32 UR7, UR6, 0xb, URZ ;  /* 0x0000000b06077899 */ /* 0x000fe400080006ff */
[----:B------:R-:W-:Y:S02]  /*0cf0*/  USHF.L.U32 UR6, UR6, 0x1, URZ ;  /* 0x0000000106067899 */ /* 0x000fe400080006ff */
[----:B--2---:R-:W-:Y:S01]  /*0d00*/  ULEA UR4, UR5, UR4, 0x18 ;  /* 0x0000000405047291 */ /* 0x004fe2000f8ec0ff */
[----:B------:R-:W1:Y:S11]  /*0d10*/  FENCE.VIEW.ASYNC.S ;  /* 0x00000000000073c6 */ /* 0x000e760000000000 */
[----:B-1----:R2:W1:Y:S01]  /*0d20*/  SYNCS.EXCH.64 URZ, [UR4+0xf0], UR6 ;  /* 0x0000f00604ff75b2 */ /* 0x0024620008000100 */
[----:B------:R2:W1:Y:S01]  /*0d30*/  SYNCS.EXCH.64 URZ, [UR4+0x100], UR6 ;  /* 0x0001000604ff75b2 */ /* 0x0004620008000100 */
[----:B------:R2:W1:Y:S01]  /*0d40*/  SYNCS.EXCH.64 URZ, [UR4+0xf8], UR6 ;  /* 0x0000f80604ff75b2 */ /* 0x0004620008000100 */
[----:B------:R2:W1:Y:S02]  /*0d50*/  SYNCS.EXCH.64 URZ, [UR4+0x108], UR6 ;  /* 0x0001080604ff75b2 */ /* 0x0004640008000100 */
[----:B--2---:R-:W-:Y:S01]  /*0d60*/  NOP ;  /* 0x0000000000007918 */ /* 0x004fe20000000000 */
.L_x_14:
[----:B-1----:R-:W1:Y:S01]  /*0d70*/  LDCU UR4, c[0x0][0x36c] ;  /* 0x00006d80ff0477ac */ /* 0x002e620008000800 */
[----:B------:R-:W-:Y:S01]  /*0d80*/  ISETP.NE.OR P3, PT, R0, 0x2, !P3 ;  /* 0x000000020000780c */ /* 0x000fe20005f65670 */
[----:B------:R-:W-:Y:S01]  /*0d90*/  NOP ;  /* 0x0000000000007918 */ /* 0x000fe20000000000 */
[----:B------:R-:W-:Y:S01]  /*0da0*/  LOP3.LUT R0, R94, 0x1f, RZ, 0xc0, !PT ;  /* 0x0000001f5e007812 */ /* 0x000fe200078ec0ff */
[----:B------:R-:W-:Y:S02]  /*0db0*/  UISETP.NE.AND UP4, UPT, UR17, URZ, UPT ;  /* 0x000000ff1100728c */ /* 0x000fe4000bf85270 */
[----:B-1----:R-:W-:-:S09]  /*0dc0*/  UISETP.EQ.U32.AND UP5, UPT, UR4, 0x1, UPT ;  /* 0x000000010400788c */ /* 0x002fd2000bfa2070 */
[----:B------:R-:W-:Y:S05]  /*0dd0*/  BRA.U !UP5, `(.L_x_15) ;  /* 0x000000010d087547 */ /* 0x000fea000b800000 */
[----:B---34-:R-:W-:Y:S01]  /*0de0*/  UCGABAR_ARV ;  /* 0x00000000000079c7 */ /* 0x018fe20008000000 */
[----:B------:R-:W-:Y:S05]  /*0df0*/  BRA `(.L_x_16) ;  /* 0x0000000000047947 */ /* 0x000fea0003800000 */
.L_x_15:
[----:B---34-:R-:W-:Y:S01]  /*0e00*/  NOP ;  /* 0x0000000000007918 */ /* 0x018fe20000000000 */
.L_x_16:
[----:B------:R-:W1:Y:S01]  /*0e10*/  S2UR UR8, SR_CTAID.X ;  /* 0x00000000000879c3 */ /* 0x000e620000002500 */
[----:B------:R-:W-:-:S05]  /*0e20*/  CS2R.32 R84, SR_CgaSize ;  /* 0x0000000000547805 */ /* 0x000fca0000008a00 */
[----:B------:R-:W-:-:S05]  /*0e30*/  IMAD R84, R84, -0xa0, RZ ;  /* 0xffffff6054547824 */ /* 0x000fca00078e02ff */
[----:B------:R-:W-:-:S14]  /*0e40*/  R2UR UR5, R84 ;  /* 0x00000000540572ca */ /* 0x000fdc00000e0000 */
[----:B------:R-:W2:Y:S01]  /*0e50*/  LDCU UR5, c[0x0][UR5+0x2b0] ;  /* 0x00005600050577ac */ /* 0x000ea20008000800 */
[----:B------:R-:W-:-:S05]  /*0e60*/  CS2R.32 R84, SR_CgaSize ;  /* 0x0000000000547805 */ /* 0x000fca0000008a00 */
[----:B------:R-:W-:-:S05]  /*0e70*/  IMAD R84, R84, -0xa0, RZ ;  /* 0xffffff6054547824 */ /* 0x000fca00078e02ff */
[----:B------:R-:W-:-:S14]  /*0e80*/  R2UR UR4, R84 ;  /* 0x00000000540472ca */ /* 0x000fdc00000e0000 */
[----:B------:R-:W3:Y:S01]  /*0e90*/  LDCU UR4, c[0x0][UR4+0x2b4] ;  /* 0x00005680040477ac */ /* 0x000ee20008000800 */
[----:B------:R-:W4:Y:S01]  /*0ea0*/  S2UR UR7, SR_CTAID.Y ;  /* 0x00000000000779c3 */ /* 0x000f220000002600 */
[----:B------:R-:W-:-:S05]  /*0eb0*/  CS2R.32 R84, SR_CgaSize ;  /* 0x0000000000547805 */ /* 0x000fca0000008a00 */
[----:B------:R-:W-:-:S05]  /*0ec0*/  IMAD R84, R84, -0xa0, RZ ;  /* 0xffffff6054547824 */ /* 0x000fca00078e02ff */
[----:B------:R-:W-:-:S14]  /*0ed0*/  R2UR UR9, R84 ;  /* 0x00000000540972ca */ /* 0x000fdc00000e0000 */
[----:B------:R-:W3:Y:S01]  /*0ee0*/  LDCU UR9, c[0x0][UR9+0x2a0] ;  /* 0x00005400090977ac */ /* 0x000ee20008000800 */
[----:B------:R-:W-:-:S05]  /*0ef0*/  CS2R.32 R84, SR_CgaSize ;  /* 0x0000000000547805 */ /* 0x000fca0000008a00 */
[----:B------:R-:W-:-:S05]  /*0f00*/  IMAD R84, R84, -0xa0, RZ ;  /* 0xffffff6054547824 */ /* 0x000fca00078e02ff */
[----:B------:R-:W-:-:S14]  /*0f10*/  R2UR UR10, R84 ;  /* 0x00000000540a72ca */ /* 0x000fdc00000e0000 */
[----:B------:R-:W3:Y:S01]  /*0f20*/  LDCU UR10, c[0x0][UR10+0x2a4] ;  /* 0x000054800a0a77ac */ /* 0x000ee20008000800 */
[----:B------:R-:W3:Y:S01]  /*0f30*/  S2UR UR11, SR_CgaCtaId ;  /* 0x00000000000b79c3 */ /* 0x000ee20000008800 */
[----:B------:R-:W3:Y:S01]  /*0f40*/  LDCU UR21, c[0x0][0xb24] ;  /* 0x00016480ff1577ac */ /* 0x000ee20008000800 */
[----:B------:R-:W3:Y:S01]  /*0f50*/  LDCU UR42, c[0x0][0xb24] ;  /* 0x00016480ff2a77ac */ /* 0x000ee20008000800 */
[----:B-1----:R-:W-:-:S05]  /*0f60*/  I2FP.F32.U32 R3, UR8 ;  /* 0x0000000800037c45 */ /* 0x002fca0008201000 */
[----:B------:R-:W1:Y:S01]  /*0f70*/  S2UR UR36, SR_CTAID.Z ;  /* 0x00000000002479c3 */ /* 0x000e620000002700 */
[----:B------:R-:W1:Y:S01]  /*0f80*/  LDCU UR27, c[0x0][0xb30] ;  /* 0x00016600ff1b77ac */ /* 0x000e620008000800 */
[----:B--2---:R-:W-:Y:S01]  /*0f90*/  FMUL R3, R3, UR5 ;  /* 0x0000000503037c20 */ /* 0x004fe20008400000 */
[----:B------:R-:W-:Y:S01]  /*0fa0*/  UMOV UR16, UR8 ;  /* 0x0000000800107c82 */ /* 0x000fe20008000000 */
[----:B----4-:R-:W-:Y:S01]  /*0fb0*/  I2FP.F32.U32 R2, UR7 ;  /* 0x0000000700027c45 */ /* 0x010fe20008201000 */
[----:B------:R-:W-:-:S03]  /*0fc0*/  UMOV UR20, UR7 ;  /* 0x0000000700147c82 */ /* 0x000fc60008000000 */
[----:B------:R-:W2:Y:S01]  /*0fd0*/  F2I.U32.TRUNC.NTZ R3, R3 ;  /* 0x0000000300037305 */ /* 0x000ea2000020f000 */
[----:B---3--:R-:W-:Y:S01]  /*0fe0*/  UISETP.GE.AND UP2, UPT, UR21, 0x1, UPT ;  /* 0x000000011500788c */ /* 0x008fe2000bf46270 */
[----:B------:R-:W-:Y:S01]  /*0ff0*/  FMUL R2, R2, UR4 ;  /* 0x0000000402027c20 */ /* 0x000fe20008400000 */
[----:B------:R-:W-:-:S05]  /*1000*/  USHF.L.U32 UR28, UR11, 0x9, URZ ;  /* 0x000000090b1c7899 */ /* 0x000fca00080006ff */
[----:B------:R-:W3:Y:S01]  /*1010*/  F2I.U32.TRUNC.NTZ R2, R2 ;  /* 0x0000000200027305 */ /* 0x000ee2000020f000 */
[----:B--2---:R-:W-:Y:S02]  /*1020*/  R2UR UR4, R3 ;  /* 0x00000000030472ca */ /* 0x004fe400000e0000 */
[----:B---3--:R-:W-:Y:S02]  /*1030*/  R2UR UR6, R2 ;  /* 0x00000000020672ca */ /* 0x008fe400000e0000 */
[----:B------:R-:W-:-:S09]  /*1040*/  PRMT R2, RZ, 0x7610, R2 ;  /* 0x00007610ff027816 */ /* 0x000fd20000000002 */
[----:B------:R-:W-:-:S04]  /*1050*/  UIADD3 UR5, UPT, UPT, -UR4, URZ, URZ ;  /* 0x000000ff04057290 */ /* 0x000fc8000fffe1ff */
[----:B------:R-:W-:Y:S02]  /*1060*/  UIMAD UR5, UR9, UR5, UR8 ;  /* 0x00000005090572a4 */ /* 0x000fe4000f8e0208 */
[----:B------:R-:W-:-:S04]  /*1070*/  UIADD3 UR4, UPT, UPT, -UR6, URZ, URZ ;  /* 0x000000ff06047290 */ /* 0x000fc8000fffe1ff */
[----:B------:R-:W-:Y:S01]  /*1080*/  IMAD.U32 R84, RZ, RZ, UR5 ;  /* 0x00000005ff547e24 */ /* 0x000fe2000f8e00ff */
[----:B------:R-:W-:-:S06]  /*1090*/  UIMAD UR4, UR10, UR4, UR7 ;  /* 0x000000040a0472a4 */ /* 0x000fcc000f8e0207 */
[----:B------:R-:W-:Y:S01]  /*10a0*/  IMAD.U32 R83, RZ, RZ, UR4 ;  /* 0x00000004ff537e24 */ /* 0x000fe2000f8e00ff */
[----:B-1----:R-:W-:Y:S06]  /*10b0*/  BRA.U UP4, `(.L_x_17) ;  /* 0x0000000104807547 */ /* 0x002fec000b800000 */
[----:B------:R-:W-:Y:S02]  /*10c0*/  R2UR UR9, R83 ;  /* 0x00000000530972ca */ /* 0x000fe400000e0000 */
[----:B------:R-:W-:-:S11]  /*10d0*/  R2UR UR8, R84 ;  /* 0x00000000540872ca */ /* 0x000fd600000e0000 */
[----:B------:R-:W-:Y:S02]  /*10e0*/  UISETP.NE.AND UP0, UPT, UR9, 0x1, UPT ;  /* 0x000000010900788c */ /* 0x000fe4000bf05270 */
[----:B------:R-:W-:Y:S02]  /*10f0*/  UISETP.NE.AND UP1, UPT, UR9, 0x2, UPT ;  /* 0x000000020900788c */ /* 0x000fe4000bf25270 */
[----:B------:R-:W-:Y:S02]  /*1100*/  USEL UR5, URZ, 0x2, UP0 ;  /* 0x00000002ff057887 */ /* 0x000fe40008000000 */
[----:B------:R-:W-:Y:S02]  /*1110*/  UISETP.NE.AND UP0, UPT, UR9, 0x3, UPT ;  /* 0x000000030900788c */ /* 0x000fe4000bf05270 */
[----:B------:R-:W-:Y:S02]  /*1120*/  USEL UR4, URZ, 0x4, UP1 ;  /* 0x00000004ff047887 */ /* 0x000fe40008800000 */
[----:B------:R-:W-:-:S02]  /*1130*/  UISETP.NE.AND UP1, UPT, UR9, 0x4, UPT ;  /* 0x000000040900788c */ /* 0x000fc4000bf25270 */
[----:B------:R-:W-:Y:S02]  /*1140*/  USEL UR7, URZ, 0x8, UP0 ;  /* 0x00000008ff077887 */ /* 0x000fe40008000000 */
[----:B------:R-:W-:Y:S02]  /*1150*/  UISETP.NE.AND UP0, UPT, UR9, 0x5, UPT ;  /* 0x000000050900788c */ /* 0x000fe4000bf05270 */
[----:B------:R-:W-:Y:S02]  /*1160*/  USEL UR6, URZ, 0x10, UP1 ;  /* 0x00000010ff067887 */ /* 0x000fe40008800000 */
[----:B------:R-:W-:Y:S02]  /*1170*/  UISETP.NE.AND UP1, UPT, UR9, 0x6, UPT ;  /* 0x000000060900788c */ /* 0x000fe4000bf25270 */
[----:B------:R-:W-:Y:S02]  /*1180*/  USEL UR11, URZ, 0x20, UP0 ;  /* 0x00000020ff0b7887 */ /* 0x000fe40008000000 */
[----:B------:R-:W-:-:S02]  /*1190*/  UISETP.NE.AND UP0, UPT, UR9, 0x7, UPT ;  /* 0x000000070900788c */ /* 0x000fc4000bf05270 */
[----:B------:R-:W-:Y:S02]  /*11a0*/  USEL UR12, URZ, 0x40, UP1 ;  /* 0x00000040ff0c7887 */ /* 0x000fe40008800000 */
[----:B------:R-:W-:Y:S02]  /*11b0*/  UISETP.NE.AND UP1, UPT, UR9, URZ, UPT ;  /* 0x000000ff0900728c */ /* 0x000fe4000bf25270 */
[----:B------:R-:W-:Y:S02]  /*11c0*/  USEL UR13, URZ, 0x80, UP0 ;  /* 0x00000080ff0d7887 */ /* 0x000fe40008000000 */
[----:B------:R-:W-:Y:S02]  /*11d0*/  UISETP.NE.AND UP0, UPT, UR8, URZ, UPT ;  /* 0x000000ff0800728c */ /* 0x000fe4000bf05270 */
[----:B------:R-:W-:Y:S02]  /*11e0*/  UISETP.EQ.OR UP1, UPT, UR8, URZ, !UP1 ;  /* 0x000000ff0800728c */ /* 0x000fe4000cf22670 */
[----:B------:R-:W-:-:S02]  /*11f0*/  USEL UR9, UR5, 0x2, UP0 ;  /* 0x0000000205097887 */ /* 0x000fc40008000000 */
[----:B------:R-:W-:Y:S02]  /*1200*/  USEL UR4, UR4, 0x4, UP0 ;  /* 0x0000000404047887 */ /* 0x000fe40008000000 */
[----:B------:R-:W-:Y:S02]  /*1210*/  USEL UR5, URZ, 0x1, !UP1 ;  /* 0x00000001ff057887 */ /* 0x000fe4000c800000 */
[----:B------:R-:W-:Y:S02]  /*1220*/  USEL UR10, UR7, 0x8, UP0 ;  /* 0x00000008070a7887 */ /* 0x000fe40008000000 */
[----:B------:R-:W-:Y:S02]  /*1230*/  USEL UR8, UR6, 0x10, UP0 ;  /* 0x0000001006087887 */ /* 0x000fe40008000000 */
[----:B------:R-:W-:Y:S02]  /*1240*/  UIADD3 UR4, UPT, UPT, UR4, UR9, UR5 ;  /* 0x0000000904047290 */ /* 0x000fe4000fffe005 */
[----:B------:R-:W-:-:S02]  /*1250*/  USEL UR7, UR11, 0x20, UP0 ;  /* 0x000000200b077887 */ /* 0x000fc40008000000 */
[----:B------:R-:W-:Y:S02]  /*1260*/  USEL UR6, UR12, 0x40, UP0 ;  /* 0x000000400c067887 */ /* 0x000fe40008000000 */
[----:B------:R-:W-:Y:S02]  /*1270*/  UIADD3 UR4, UPT, UPT, UR8, UR10, UR4 ;  /* 0x0000000a08047290 */ /* 0x000fe4000fffe004 */
[----:B------:R-:W-:Y:S02]  /*1280*/  USEL UR5, UR13, 0x80, UP0 ;  /* 0x000000800d057887 */ /* 0x000fe40008000000 */
[----:B------:R-:W-:-:S04]  /*1290*/  UIADD3 UR4, UPT, UPT, UR6, UR7, UR4 ;  /* 0x0000000706047290 */ /* 0x000fc8000fffe004 */
[----:B------:R-:W-:-:S06]  /*12a0*/  UIADD3 UR4, UPT, UPT, UR4, UR5, URZ ;  /* 0x0000000504047290 */ /* 0x000fcc000fffe0ff */
[----:B------:R-:W-:Y:S02]  /*12b0*/  IMAD.U32 R2, RZ, RZ, UR4 ;  /* 0x00000004ff027e24 */ /* 0x000fe4000f8e00ff */
.L_x_17:
[----:B------:R-:W-:Y:S05]  /*12c0*/  BRA.U !UP2, `(.L_x_18) ;  /* 0x000000010ad47547 */ /* 0x000fea000b800000 */
[----:B------:R-:W1:Y:S01]  /*12d0*/  LDCU.128 UR12, c[0x0][0xb10] ;  /* 0x00016200ff0c77ac */ /* 0x000e620008000c00 */
[----:B------:R-:W2:Y:S01]  /*12e0*/  LDCU UR6, c[0x0][0x370] ;  /* 0x00006e00ff0677ac */ /* 0x000ea20008000800 */
[----:B------:R-:W3:Y:S01]  /*12f0*/  LDCU UR5, c[0x0][0x374] ;  /* 0x00006e80ff0577ac */ /* 0x000ee20008000800 */
[----:B------:R-:W4:Y:S01]  /*1300*/  LDCU UR26, c[0x0][0xb0c] ;  /* 0x00016180ff1a77ac */ /* 0x000f220008000800 */
[----:B------:R-:W4:Y:S01]  /*1310*/  LDCU UR4, c[0x0][0xb20] ;  /* 0x00016400ff0477ac */ /* 0x000f220008000800 */
[----:B------:R-:W4:Y:S01]  /*1320*/  LDCU.64 UR8, c[0x0][0xb28] ;  /* 0x00016500ff0877ac */ /* 0x000f220008000a00 */
[----:B-1----:R-:W-:Y:S02]  /*1330*/  UISETP.NE.AND UP0, UPT, UR14, 0x1, UPT ;  /* 0x000000010e00788c */ /* 0x002fe4000bf05270 */
[----:B---3--:R-:W-:Y:S02]  /*1340*/  UIMAD.WIDE.U32 UR10, UR5, UR15, URZ ;  /* 0x0000000f050a72a5 */ /* 0x008fe4000f8e00ff */
[----:B--2---:R-:W-:-:S02]  /*1350*/  UIMAD.WIDE.U32 UR22, UR6, UR12, URZ ;  /* 0x0000000c061672a5 */ /* 0x004fc4000f8e00ff */
[----:B----4-:R-:W-:Y:S02]  /*1360*/  UISETP.NE.AND UP1, UPT, UR26, 0x1, UPT ;  /* 0x000000011a00788c */ /* 0x010fe4000bf25270 */
[----:B------:R-:W-:Y:S01]  /*1370*/  UISETP.NE.AND UP2, UPT, UR21, 0x1, UPT ;  /* 0x000000011500788c */ /* 0x000fe2000bf45270 */
[----:B------:R-:W-:Y:S02]  /*1380*/  UMOV UR10, UR11 ;  /* 0x0000000b000a7c82 */ /* 0x000fe40008000000 */
[----:B------:R-:W-:Y:S01]  /*1390*/  UMOV UR22, UR23 ;  /* 0x0000001700167c82 */ /* 0x000fe20008000000 */
[----:B------:R-:W-:Y:S02]  /*13a0*/  @UP0 USHF.R.U32.HI UR5, URZ, UR4, UR10 ;  /* 0x00000004ff050299 */ /* 0x000fe4000801160a */
[----:B------:R-:W-:Y:S02]  /*13b0*/  UIMAD.WIDE.U32 UR24, UR20, UR15, URZ ;  /* 0x0000000f141872a5 */ /* 0x000fe4000f8e00ff */
[----:B------:R-:W-:-:S02]  /*13c0*/  UIMAD.WIDE.U32 UR10, UR5, UR8, URZ ;  /* 0x00000008050a72a5 */ /* 0x000fc4000f8e00ff */
[----:B------:R-:W-:Y:S02]  /*13d0*/  @UP1 USHF.R.U32.HI UR6, URZ, UR13, UR22 ;  /* 0x0000000dff061299 */ /* 0x000fe40008011616 */
[----:B------:R-:W-:Y:S02]  /*13e0*/  UIMAD.WIDE.U32 UR18, UR16, UR12, URZ ;  /* 0x0000000c101272a5 */ /* 0x000fe4000f8e00ff */
[----:B------:R-:W-:Y:S01]  /*13f0*/  UIMAD.WIDE.U32 UR22, UR6, UR8, URZ ;  /* 0x00000008061672a5 */ /* 0x000fe2000f8e00ff */
[----:B------:R-:W-:Y:S01]  /*1400*/  UMOV UR24, UR25 ;  /* 0x0000001900187c82 */ /* 0x000fe20008000000 */
[----:B------:R-:W-:Y:S01]  /*1410*/  UMOV UR10, UR11 ;  /* 0x0000000b000a7c82 */ /* 0x000fe20008000000 */
[----:B------:R-:W-:Y:S02]  /*1420*/  USHF.R.U32.HI UR24, URZ, UR4, UR24 ;  /* 0x00000004ff187299 */ /* 0x000fe40008011618 */
[----:B------:R-:W-:Y:S02]  /*1430*/  @UP2 USHF.R.U32.HI UR5, URZ, UR9, UR10 ;  /* 0x00000009ff052299 */ /* 0x000fe4000801160a */
[----:B------:R-:W-:Y:S01]  /*1440*/  UMOV UR7, UR23 ;  /* 0x0000001700077c82 */ /* 0x000fe20008000000 */
[----:B------:R-:W-:Y:S01]  /*1450*/  UMOV UR18, UR19 ;  /* 0x0000001300127c82 */ /* 0x000fe20008000000 */
[----:B------:R-:W-:-:S02]  /*1460*/  @UP2 USHF.R.U32.HI UR6, URZ, UR9, UR7 ;  /* 0x00000009ff062299 */ /* 0x000fc40008011607 */
[----:B------:R-:W-:Y:S02]  /*1470*/  USHF.R.U32.HI UR18, URZ, UR13, UR18 ;  /* 0x0000000dff127299 */ /* 0x000fe40008011612 */
[----:B------:R-:W-:Y:S02]  /*1480*/  USEL UR4, UR20, UR24, !UP0 ;  /* 0x0000001814047287 */ /* 0x000fe4000c000000 */
[----:B------:R-:W-:Y:S02]  /*1490*/  UIMAD UR7, UR5, UR21, URZ ;  /* 0x00000015050772a4 */ /* 0x000fe4000f8e02ff */
[----:B------:R-:W-:Y:S02]  /*14a0*/  USEL UR5, UR16, UR18, !UP1 ;  /* 0x0000001210057287 */ /* 0x000fe4000c800000 */
[----:B------:R-:W-:Y:S02]  /*14b0*/  UIMAD UR12, UR6, UR21, URZ ;  /* 0x00000015060c72a4 */ /* 0x000fe4000f8e02ff */
[----:B------:R-:W-:-:S02]  /*14c0*/  UISETP.GE.AND UP0, UPT, UR4, UR7, UPT ;  /* 0x000000070400728c */ /* 0x000fc4000bf06270 */
[----:B------:R-:W-:Y:S02]  /*14d0*/  UIMAD.WIDE.U32 UR10, UR4, UR8, URZ ;  /* 0x00000008040a72a5 */ /* 0x000fe4000f8e00ff */
[----:B------:R-:W-:Y:S02]  /*14e0*/  UISETP.GE.OR UP0, UPT, UR5, UR12, UP0 ;  /* 0x0000000c0500728c */ /* 0x000fe40008706670 */
[----:B------:R-:W-:Y:S02]  /*14f0*/  UIMAD.WIDE.U32 UR12, UR5, UR8, URZ ;  /* 0x00000008050c72a5 */ /* 0x000fe4000f8e00ff */
[----:B------:R-:W-:Y:S01]  /*1500*/  UIADD3 UR10, UPT, UPT, -UR4, URZ, URZ ;  /* 0x000000ff040a7290 */ /* 0x000fe2000fffe1ff */
[----:B------:R-:W-:Y:S01]  /*1510*/  UMOV UR8, UR11 ;  /* 0x0000000b00087c82 */ /* 0x000fe20008000000 */
[----:B------:R-:W-:Y:S02]  /*1520*/  UIADD3 UR11, UPT, UPT, -UR5, URZ, URZ ;  /* 0x000000ff050b7290 */ /* 0x000fe4000fffe1ff */
[----:B------:R-:W-:-:S03]  /*1530*/  USHF.R.U32.HI UR8, URZ, UR9, UR8 ;  /* 0x00000009ff087299 */ /* 0x000fc60008011608 */
[----:B------:R-:W-:Y:S01]  /*1540*/  @!UP0 UMOV UR7, UR13 ;  /* 0x0000000d00078c82 */ /* 0x000fe20008000000 */
[----:B------:R-:W-:Y:S02]  /*1550*/  UIMAD UR20, UR14, UR10, UR20 ;  /* 0x0000000a0e1472a4 */ /* 0x000fe4000f8e0214 */
[----:B------:R-:W-:Y:S02]  /*1560*/  USEL UR8, UR4, UR8, !UP2 ;  /* 0x0000000804087287 */ /* 0x000fe4000d000000 */
[----:B------:R-:W-:Y:S02]  /*1570*/  @!UP0 USHF.R.U32.HI UR7, URZ, UR9, UR7 ;  /* 0x00000009ff078299 */ /* 0x000fe40008011607 */
[----:B------:R-:W-:Y:S02]  /*1580*/  UIADD3 UR9, UPT, UPT, -UR8, URZ, URZ ;  /* 0x000000ff08097290 */ /* 0x000fe4000fffe1ff */
[----:B------:R-:W-:Y:S02]  /*1590*/  @!UP0 USEL UR7, UR5, UR7, !UP2 ;  /* 0x0000000705078287 */ /* 0x000fe4000d000000 */
[----:B------:R-:W-:-:S02]  /*15a0*/  UIMAD UR9, UR21, UR9, UR4 ;  /* 0x00000009150972a4 */ /* 0x000fc4000f8e0204 */
[----:B------:R-:W-:Y:S02]  /*15b0*/  @!UP0 UIADD3 UR8, UPT, UPT, UR8, -UR7, URZ ;  /* 0x8000000708088290 */ /* 0x000fe4000fffe0ff */
[----:B------:R-:W-:Y:S02]  /*15c0*/  @!UP0 UIMAD UR6, UR9, UR6, UR7 ;  /* 0x00000006090682a4 */ /* 0x000fe4000f8e0207 */
[----:B------:R-:W-:Y:S02]  /*15d0*/  @!UP0 UIMAD UR4, UR8, UR21, UR5 ;  /* 0x00000015080482a4 */ /* 0x000fe4000f8e0205 */
[----:B------:R-:W-:Y:S02]  /*15e0*/  UIMAD UR16, UR26, UR11, UR16 ;  /* 0x0000000b1a1072a4 */ /* 0x000fe4000f8e0210 */
[----:B------:R-:W-:Y:S01]  /*15f0*/  UIMAD UR20, UR4, UR14, UR20 ;  /* 0x0000000e041472a4 */ /* 0x000fe2000f8e0214 */
[----:B------:R-:W-:Y:S02]  /*1600*/  @!UP0 UMOV UR5, UR6 ;  /* 0x0000000600058c82 */ /* 0x000fe40008000000 */
[----:B------:R-:W-:-:S12]  /*1610*/  UIMAD UR16, UR5, UR26, UR16 ;  /* 0x0000001a051072a4 */ /* 0x000fd8000f8e0210 */
.L_x_18:
[----:B------:R-:W-:Y:S02]  /*1620*/  UISETP.NE.AND UP1, UPT, UR27, 0x1, UPT ;  /* 0x000000011b00788c */ /* 0x000fe4000bf25270 */
[----:B------:R-:W-:Y:S02]  /*1630*/  UISETP.NE.AND UP0, UPT, UR17, 0x2, UPT ;  /* 0x000000021100788c */ /* 0x000fe4000bf05270 */
[----:B------:R-:W-:-:S05]  /*1640*/  ULOP3.LUT UR28, UR28, 0xe00, URZ, 0xc0, !UPT ;  /* 0x00000e001c1c7892 */ /* 0x000fca000f8ec0ff */
[----:B------:R-:W-:Y:S07]  /*1650*/  BRA.U UP1, `(.L_x_19) ;  /* 0x0000000101447547 */ /* 0x000fee000b800000 */
[----:B------:R-:W1:Y:S01]  /*1660*/  LDCU.128 UR8, c[0x0][0xb10] ;  /* 0x00016200ff0877ac */ /* 0x000e620008000c00 */
[----:B------:R-:W2:Y:S01]  /*1670*/  LDCU UR12, c[0x0][0xb0c] ;  /* 0x00016180ff0c77ac */ /* 0x000ea20008000800 */
[----:B------:R-:W3:Y:S01]  /*1680*/  LDCU UR13, c[0x0][0xb20] ;  /* 0x00016400ff0d77ac */ /* 0x000ee20008000800 */
[----:B-1----:R-:W-:Y:S02]  /*1690*/  UIMAD.WIDE.U32 UR6, UR16, UR8, URZ ;  /* 0x00000008100672a5 */ /* 0x002fe4000f8e00ff */
[----:B------:R-:W-:Y:S02]  /*16a0*/  UIMAD.WIDE.U32 UR4, UR20, UR11, URZ ;  /* 0x0000000b140472a5 */ /* 0x000fe4000f8e00ff */
[----:B--2---:R-:W-:Y:S02]  /*16b0*/  UISETP.NE.AND UP2, UPT, UR12, 0x1, UPT ;  /* 0x000000010c00788c */ /* 0x004fe4000bf45270 */
[----:B------:R-:W-:Y:S01]  /*16c0*/  UISETP.NE.AND UP1, UPT, UR10, 0x1, UPT ;  /* 0x000000010a00788c */ /* 0x000fe2000bf25270 */
[----:B------:R-:W-:-:S02]  /*16d0*/  UMOV UR6, UR7 ;  /* 0x0000000700067c82 */ /* 0x000fc40008000000 */
[----:B------:R-:W-:Y:S01]  /*16e0*/  UMOV UR4, UR5 ;  /* 0x0000000500047c82 */ /* 0x000fe20008000000 */
[----:B------:R-:W-:Y:S02]  /*16f0*/  USHF.R.U32.HI UR6, URZ, UR9, UR6 ;  /* 0x00000009ff067299 */ /* 0x000fe40008011606 */
[----:B---3--:R-:W-:Y:S02]  /*1700*/  USHF.R.U32.HI UR4, URZ, UR13, UR4 ;  /* 0x0000000dff047299 */ /* 0x008fe40008011604 */
[----:B------:R-:W-:Y:S02]  /*1710*/  USEL UR5, UR16, UR6, !UP2 ;  /* 0x0000000610057287 */ /* 0x000fe4000d000000 */
[----:B------:R-:W-:-:S04]  /*1720*/  USEL UR4, UR20, UR4, !UP1 ;  /* 0x0000000414047287 */ /* 0x000fc8000c800000 */
[----:B------:R-:W-:Y:S02]  /*1730*/  UIADD3 UR6, UPT, UPT, UR5, -UR4, URZ ;  /* 0x8000000405067290 */ /* 0x000fe4000fffe0ff */
[----:B------:R-:W-:Y:S02]  /*1740*/  UIADD3 UR4, UPT, UPT, -UR5, UR4, URZ ;  /* 0x0000000405047290 */ /* 0x000fe4000fffe1ff */
[----:B------:R-:W-:Y:S02]  /*1750*/  UIMAD UR20, UR6, UR10, UR20 ;  /* 0x0000000a061472a4 */ /* 0x000fe4000f8e0214 */
[----:B------:R-:W-:-:S12]  /*1760*/  UIMAD UR16, UR4, UR12, UR16 ;  /* 0x0000000c041072a4 */ /* 0x000fd8000f8e0210 */
.L_x_19:
[----:B------:R-:W-:Y:S05]  /*1770*/  BRA.U !UP5, `(.L_x_20) ;  /* 0x000000010d0c7547 */ /* 0x000fea000b800000 */
[----:B------:R-:W-:Y:S01]  /*1780*/  UCGABAR_WAIT ;  /* 0x0000000000007dc7 */ /* 0x000fe20008000000 */
[----:B------:R-:W-:Y:S01]  /*1790*/  CCTL.IVALL ;  /* 0x00000000ff00798f */ /* 0x000fe20002000000 */
[----:B------:R-:W-:Y:S05]  /*17a0*/  BRA `(.L_x_21) ;  /* 0x0000000000047947 */ /* 0x000fea0003800000 */
.L_x_20:
[----:B------:R-:W-:Y:S06]  /*17b0*/  BAR.SYNC.DEFER_BLOCKING 0x0 ;  /* 0x0000000000007b1d */ /* 0x000fec0000010000 */
.L_x_21:
[----:B------:R-:W-:Y:S05]  /*17c0*/  BRA.U UP0, `(.L_x_22) ;  /* 0x0000001100c47547 */ /* 0x000fea000b800000 */
[----:B------:R-:W1:Y:S01]  /*17d0*/  LDCU UR6, c[0x0][0x38c] ;  /* 0x00007180ff0677ac */ /* 0x000e620008000800 */
[----:B------:R-:W2:Y:S01]  /*17e0*/  S2UR UR8, SR_CgaCtaId ;  /* 0x00000000000879c3 */ /* 0x000ea20000008800 */
[----:B------:R-:W-:Y:S01]  /*17f0*/  PLOP3.LUT P1, PT, PT, PT, UP3, 0x80, 0x8 ;  /* 0x000000000008781c */ /* 0x000fe20003f2f038 */
[----:B------:R-:W-:Y:S01]  /*1800*/  IMAD.MOV.U32 R12, RZ, RZ, 0x1 ;  /* 0x00000001ff0c7424 */ /* 0x000fe200078e00ff */
[----:B------:R-:W-:Y:S01]  /*1810*/  UMOV UR7, 0x400 ;  /* 0x0000040000077882 */ /* 0x000fe20000000000 */
[----:B------:R-:W-:Y:S01]  /*1820*/  UISETP.NE.AND UP1, UPT, UR17, URZ, UPT ;  /* 0x000000ff1100728c */ /* 0x000fe2000bf25270 */
[----:B------:R-:W-:Y:S02]  /*1830*/  ISETP.EQ.OR P2, PT, R0, RZ, P3 ;  /* 0x000000ff0000720c */ /* 0x000fe40001f42670 */
[----:B------:R-:W-:Y:S02]  /*1840*/  CS2R R10, SRZ ;  /* 0x00000000000a7805 */ /* 0x000fe4000001ff00 */
[----:B------:R-:W-:Y:S01]  /*1850*/  PLOP3.LUT P1, PT, P1, PT, PT, 0x8, 0x80 ;  /* 0x000000000080781c */ /* 0x000fe20000f2e170 */
[----:B------:R-:W-:Y:S01]  /*1860*/  IMAD.MOV.U32 R9, RZ, RZ, RZ ;  /* 0x000000ffff097224 */ /* 0x000fe200078e00ff */
[----:B------:R-:W3:Y:S01]  /*1870*/  LDCU UR40, c[0x0][0x370] ;  /* 0x00006e00ff2877ac */ /* 0x000ee20008000800 */
[----:B------:R-:W-:Y:S01]  /*1880*/  IMAD.MOV.U32 R8, RZ, RZ, 0x1 ;  /* 0x00000001ff087424 */ /* 0x000fe200078e00ff */
[----:B------:R-:W4:Y:S01]  /*1890*/  LDCU.64 UR26, c[0x0][0x348] ;  /* 0x00006900ff1a77ac */ /* 0x000f220008000a00 */
[----:B-1----:R-:W-:-:S02]  /*18a0*/  UIADD3 UR5, UPT, UPT, UR6, 0x3f, URZ ;  /* 0x0000003f06057890 */ /* 0x002fc4000fffe0ff */
[----:B------:R-:W-:Y:S02]  /*18b0*/  USHF.R.U32.HI UR45, URZ, 0x6, UR28 ;  /* 0x00000006ff2d7899 */ /* 0x000fe4000801161c */
[----:B------:R-:W-:Y:S02]  /*18c0*/  USHF.R.S32.HI UR4, URZ, 0x1f, UR5 ;  /* 0x0000001fff047899 */ /* 0x000fe40008011405 */
[----:B------:R-:W-:Y:S02]  /*18d0*/  UIADD3 UR46, UPT, UPT, UR6, 0x7e, URZ ;  /* 0x0000007e062e7890 */ /* 0x000fe4000fffe0ff */
[----:B------:R-:W-:Y:S02]  /*18e0*/  ULEA.HI UR4, UR4, UR5, URZ, 0x6 ;  /* 0x0000000504047291 */ /* 0x000fe4000f8f30ff */
[----:B------:R-:W-:Y:S02]  /*18f0*/  UIADD3 UR5, UPT, UPT, UR6, -0x1, URZ ;  /* 0xffffffff06057890 */ /* 0x000fe4000fffe0ff */
[----:B------:R-:W-:-:S02]  /*1900*/  USHF.R.S32.HI UR43, URZ, 0x6, UR4 ;  /* 0x00000006ff2b7899 */ /* 0x000fc40008011404 */
[----:B------:R-:W-:Y:S02]  /*1910*/  UISETP.GE.U32.AND UP2, UPT, UR5, -0x7f, UPT ;  /* 0xffffff810500788c */ /* 0x000fe4000bf46070 */
[----:B------:R-:W-:Y:S02]  /*1920*/  UISETP.LT.U32.AND UP0, UPT, UR43, 0x4, UPT ;  /* 0x000000042b00788c */ /* 0x000fe4000bf01070 */
[----:B--2---:R-:W-:Y:S02]  /*1930*/  ULEA UR7, UR8, UR7, 0x18 ;  /* 0x0000000708077291 */ /* 0x004fe4000f8ec0ff */
[----:B------:R-:W-:Y:S02]  /*1940*/  USEL UR41, UR43, 0x4, UP0 ;  /* 0x000000042b297887 */ /* 0x000fe40008000000 */
[----:B------:R-:W-:Y:S02]  /*1950*/  ULEA UR29, UR28, UR7, 0x1 ;  /* 0x000000071c1d7291 */ /* 0x000fe4000f8e08ff */
[----:B------:R-:W-:-:S02]  /*1960*/  UIADD3 UR21, UPT, UPT, UR41, -0x1, URZ ;  /* 0xffffffff29157890 */ /* 0x000fc4000fffe0ff */
[----:B------:R-:W-:Y:S01]  /*1970*/  @UP2 UIADD3 UR21, UPT, UPT, UR41, URZ, URZ ;  /* 0x000000ff29152290 */ /* 0x000fe2000fffe0ff */
[----:B------:R-:W1:Y:S01]  /*1980*/  LDCU UR39, c[0x0][0x374] ;  /* 0x00006e80ff2777ac */ /* 0x000e620008000800 */
[----:B------:R-:W-:Y:S02]  /*1990*/  USEL UR24, UR48, 0x2, UP1 ;  /* 0x0000000230187887 */ /* 0x000fe40008800000 */
[----:B------:R-:W-:Y:S02]  /*19a0*/  UIADD3 UR29, UPT, UPT, UR29, 0x8800, URZ ;  /* 0x000088001d1d7890 */ /* 0x000fe4000fffe0ff */
[----:B------:R-:W-:Y:S02]  /*19b0*/  UIADD3 UR44, UPT, UPT, UR43, -UR41, URZ ;  /* 0x800000292b2c7290 */ /* 0x000fe4000fffe0ff */
[----:B------:R-:W-:Y:S01]  /*19c0*/  UIADD3 UR21, UPT, UPT, UR21, 0x1, URZ ;  /* 0x0000000115157890 */ /* 0x000fe2000fffe0ff */
[----:B---34-:R-:W-:-:S11]  /*19d0*/  UMOV UR5, URZ ;  /* 0x000000ff00057c82 */ /* 0x018fd60008000000 */
.L_x_42:
[----:B------:R-:W2:Y:S02]  /*19e0*/  S2UR UR4, SR_CgaCtaId ;  /* 0x00000000000479c3 */ /* 0x000ea40000008800 */
[----:B--2---:R-:W-:-:S09]  /*19f0*/  UISETP.NE.AND UP0, UPT, UR4, URZ, UPT ;  /* 0x000000ff0400728c */ /* 0x004fd2000bf05270 */
[----:B-1----:R-:W-:Y:S05]  /*1a00*/  BRA.U UP0, `(.L_x_23) ;  /* 0x0000000100287547 */ /* 0x002fea000b800000 */
[----:B------:R-:W-:Y:S02]  /*1a10*/  LEA R0, R9, UR7, 0x3 ;  /* 0x0000000709007c11 */ /* 0x000fe4000f8e18ff */
[----:B------:R-:W-:-:S04]  /*1a20*/  SHF.L.U32 R3, R8, 0x1f, RZ ;  /* 0x0000001f08037819 */ /* 0x000fc800000006ff */
[----:B------:R-:W2:Y:S02]  /*1a30*/  SYNCS.PHASECHK.TRANS64.TRYWAIT P0, [R0+URZ+0x100], R3 ;  /* 0x00010003000075a7 */ /* 0x000ea400080011ff */
[----:B--2---:R-:W-:Y:S05]  /*1a40*/  @!P0 BRA `(.L_x_24) ;  /* 0x0000007c00448947 */ /* 0x004fea0003800000 */
.L_x_138:
[----:B------:R3:W-:Y:S01]  /*1a50*/  SYNCS.ARRIVE.TRANS64.A1T0 RZ, [R0+URZ+0xf0], RZ ;  /* 0x0000f0ff00ff79a7 */ /* 0x0007e200081000ff */
[----:B------:R-:W-:-:S05]  /*1a60*/  VIADD R9, R9, 0x1 ;  /* 0x0000000109097836 */ /* 0x000fca0000000000 */
[----:B------:R-:W-:-:S04]  /*1a70*/  ISETP.NE.AND P0, PT, R9, 0x2, PT ;  /* 0x000000020900780c */ /* 0x000fc80003f05270 */
[----:B--2---:R-:W-:Y:S02]  /*1a80*/  SEL R3, RZ, 0x1, P0 ;  /* 0x00000001ff037807 */ /* 0x004fe40000000000 */
[----:B------:R-:W-:Y:S02]  /*1a90*/  SEL R9, R9, RZ, P0 ;  /* 0x000000ff09097207 */ /* 0x000fe40000000000 */
[----:B------:R-:W-:-:S07]  /*1aa0*/  LOP3.LUT R8, R8, R3, RZ, 0x3c, !PT ;  /* 0x0000000308087212 */ /* 0x000fce00078e3cff */
.L_x_23:
[----:B------:R-:W-:Y:S01]  /*1ab0*/  ULEA UR4, UR5, UR7, 0x3 ;  /* 0x0000000705047291 */ /* 0x000fe2000f8e18ff */
[----:B---3--:R-:W-:Y:S01]  /*1ac0*/  SHF.L.U32 R0, R12, 0x1f, RZ ;  /* 0x0000001f0c007819 */ /* 0x008fe200000006ff */
[----:B------:R-:W-:Y:S02]  /*1ad0*/  UISETP.GE.U32.AND UP0, UPT, UR46, 0x7f, UPT ;  /* 0x0000007f2e00788c */ /* 0x000fe4000bf06070 */
[----:B------:R-:W-:Y:S02]  /*1ae0*/  USHF.L.U32 UR11, UR20, 0x8, URZ ;  /* 0x00000008140b7899 */ /* 0x000fe400080006ff */
[----:B------:R-:W-:Y:S01]  /*1af0*/  ULEA UR35, UR16, UR45, 0x6 ;  /* 0x0000002d10237291 */ /* 0x000fe2000f8e30ff */
[----:B------:R-:W-:Y:S02]  /*1b00*/  UMOV UR13, URZ ;  /* 0x000000ff000d7c82 */ /* 0x000fe40008000000 */
[----:B------:R2:W3:Y:S02]  /*1b10*/  SYNCS.PHASECHK.TRANS64.TRYWAIT P0, [UR4+0x20], R0 ;  /* 0x00002000ff0075a7 */ /* 0x0004e40008001104 */
[----:B------:R-:W-:Y:S07]  /*1b20*/  BRA.U !UP0, `(.L_x_25) ;  /* 0x0000000108c07547 */ /* 0x000fee000b800000 */
[----:B------:R-:W-:Y:S01]  /*1b30*/  UMOV UR6, URZ ;  /* 0x000000ff00067c82 */ /* 0x000fe20008000000 */
[----:B------:R-:W-:-:S05]  /*1b40*/  UMOV UR4, UR5 ;  /* 0x0000000500047c82 */ /* 0x000fca0008000000 */
.L_x_31:
[----:B------:R-:W-:Y:S01]  /*1b50*/  ULEA UR33, UR4, UR7, 0x3 ;  /* 0x0000000704217291 */ /* 0x000fe2000f8e18ff */
[----:B---3--:R-:W-:Y:S01]  /*1b60*/  @!P3 MOV R2, 0xa000 ;  /* 0x0000a0000002b802 */ /* 0x008fe20000000f00 */
[----:B-1-3--:R-:W-:Y:S10]  /*1b70*/  @P0 BRA `(.L_x_26) ;  /* 0x00000000000c0947 */ /* 0x00aff40003800000 */
[----:B------:R-:W-:-:S04]  /*1b80*/  SHF.L.U32 R3, R12, 0x1f, RZ ;  /* 0x0000001f0c037819 */ /* 0x000fc800000006ff */
[----:B------:R-:W3:Y:S02]  /*1b90*/  SYNCS.PHASECHK.TRANS64.TRYWAIT P0, [UR33+0x20], R3 ;  /* 0x00002003ff0075a7 */ /* 0x000ee40008001121 */
[----:B---3--:R-:W-:Y:S05]  /*1ba0*/  @!P0 BRA `(.L_x_27) ;  /* 0x0000007c00008947 */ /* 0x008fea0003800000 */
.L_x_26:
[----:B------:R3:W-:Y:S01]  /*1bb0*/  @!P3 SYNCS.ARRIVE.TRANS64 RZ, [UR33], R2 ;  /* 0x00000002ffffb9a7 */ /* 0x0007e20008000021 */
[----:B------:R-:W-:-:S04]  /*1bc0*/  ULOP3.LUT UR5, UR24, 0x2, URZ, 0xfc, !UPT ;  /* 0x0000000218057892 */ /* 0x000fc8000f8efcff */
[----:B------:R-:W-:-:S09]  /*1bd0*/  UISETP.NE.AND UP0, UPT, UR5, 0x2, UPT ;  /* 0x000000020500788c */ /* 0x000fd2000bf05270 */
[----:B------:R-:W-:Y:S05]  /*1be0*/  BRA.U UP0, `(.L_x_28) ;  /* 0x0000000100047547 */ /* 0x000fea000b800000 */
[----:B-1----:R-:W-:Y:S05]  /*1bf0*/  BPT.TRAP 0x1 ;  /* 0x000000040000795c */ /* 0x002fea0000300000 */
.L_x_28:
[----:B------:R-:W-:Y:S04]  /*1c00*/  BSSY.RECONVERGENT B0, `(.L_x_29) ;  /* 0x0000003000007945 */ /* 0x000fe80003800200 */
[----:B------:R-:W-:Y:S05]  /*1c10*/  @P2 BRA `(.L_x_30) ;  /* 0x0000000000042947 */ /* 0x000fea0003800000 */
[----:B-1----:R-:W-:Y:S05]  /*1c20*/  BPT.TRAP 0x1 ;  /* 0x000000040000795c */ /* 0x002fea0000300000 */
.L_x_30:
[----:B-1----:R-:W-:Y:S05]  /*1c30*/  BSYNC.RECONVERGENT B0 ;  /* 0x0000000000007941 */ /* 0x002fea0003800200 */
.L_x_29:
[----:B------:R-:W-:Y:S02]  /*1c40*/  UIADD3 UR5, UPT, UPT, UR4, 0x1, URZ ;  /* 0x0000000104057890 */ /* 0x000fe4000fffe0ff */
[----:B------:R-:W-:Y:S02]  /*1c50*/  UIADD3 UR16, UP1, UPT, UR26, 0x80, URZ ;  /* 0x000000801a107890 */ /* 0x000fe4000ff3e0ff */
[----:B------:R-:W-:Y:S02]  /*1c60*/  UISETP.NE.AND UP0, UPT, UR5, 0x4, UPT ;  /* 0x000000040500788c */ /* 0x000fe4000bf05270 */
[----:B------:R-:W-:Y:S02]  /*1c70*/  USHF.L.U32 UR34, UR6, 0x6, URZ ;  /* 0x0000000606227899 */ /* 0x000fe400080006ff */
[----:B------:R-:W-:Y:S02]  /*1c80*/  USEL UR9, URZ, 0x1, UP0 ;  /* 0x00000001ff097887 */ /* 0x000fe40008000000 */
[----:B------:R-:W-:-:S02]  /*1c90*/  USEL UR5, UR5, URZ, UP0 ;  /* 0x000000ff05057287 */ /* 0x000fc40008000000 */
[----:B------:R-:W-:Y:S02]  /*1ca0*/  UIADD3 UR14, UP0, UPT, UR26, 0x180, URZ ;  /* 0x000001801a0e7890 */ /* 0x000fe4000ff1e0ff */
[----:B------:R-:W-:Y:S01]  /*1cb0*/  ULEA UR8, UR5, UR7, 0x3 ;  /* 0x0000000705087291 */ /* 0x000fe2000f8e18ff */
[----:B------:R-:W-:Y:S01]  /*1cc0*/  LOP3.LUT R12, R12, UR9, RZ, 0x3c, !PT ;  /* 0x000000090c0c7c12 */ /* 0x000fe2000f8e3cff */
[----:B------:R-:W-:Y:S02]  /*1cd0*/  ULEA UR9, UR4, UR28, 0xc ;  /* 0x0000001c04097291 */ /* 0x000fe4000f8e60ff */
[----:B------:R-:W-:Y:S01]  /*1ce0*/  UIADD3.X UR17, UPT, UPT, URZ, UR27, URZ, UP1, !UPT ;  /* 0x0000001bff117290 */ /* 0x000fe20008ffe4ff */
[----:B--2---:R-:W-:Y:S01]  /*1cf0*/  SHF.L.U32 R0, R12, 0x1f, RZ ;  /* 0x0000001f0c007819 */ /* 0x004fe200000006ff */
[----:B------:R-:W-:Y:S02]  /*1d00*/  ULEA UR9, UR9, UR7, 0x1 ;  /* 0x0000000709097291 */ /* 0x000fe4000f8e08ff */
[----:B------:R-:W-:Y:S01]  /*1d10*/  UIADD3.X UR15, UPT, UPT, URZ, UR27, URZ, UP0, !UPT ;  /* 0x0000001bff0f7290 */ /* 0x000fe200087fe4ff */
[----:B------:R4:W1:Y:S01]  /*1d20*/  SYNCS.PHASECHK.TRANS64.TRYWAIT P0, [UR8+0x20], R0 ;  /* 0x00002000ff0075a7 */ /* 0x0008620008001108 */
[----:B------:R-:W-:-:S02]  /*1d30*/  ULEA UR8, UR4, UR7, 0xf ;  /* 0x0000000704087291 */ /* 0x000fc4000f8e78ff */
[----:B------:R-:W-:Y:S02]  /*1d40*/  UIADD3 UR32, UPT, UPT, UR9, 0x8800, URZ ;  /* 0x0000880009207890 */ /* 0x000fe4000fffe0ff */
[----:B------:R-:W-:Y:S01]  /*1d50*/  UIADD3 UR8, UPT, UPT, UR8, 0x10800, URZ ;  /* 0x0001080008087890 */ /* 0x000fe2000fffe0ff */
[----:B------:R-:W-:Y:S01]  /*1d60*/  UMOV UR13, 0xff0000 ;  /* 0x00ff0000000d7882 */ /* 0x000fe20000000000 */
[----:B------:R-:W-:Y:S01]  /*1d70*/  UMOV UR18, 0x0 ;  /* 0x0000000000127882 */ /* 0x000fe20000000000 */
[----:B------:R-:W-:Y:S01]  /*1d80*/  UMOV UR19, 0x10000000 ;  /* 0x1000000000137882 */ /* 0x000fe20000000000 */
[----:B------:R-:W-:Y:S01]  /*1d90*/  UMOV UR12, UR36 ;  /* 0x00000024000c7c82 */ /* 0x000fe20008000000 */
[----:B------:R-:W-:Y:S01]  /*1da0*/  UMOV UR9, UR33 ;  /* 0x0000002100097c82 */ /* 0x000fe20008000000 */
[----:B------:R-:W-:Y:S01]  /*1db0*/  UMOV UR10, UR34 ;  /* 0x00000022000a7c82 */ /* 0x000fe20008000000 */
[----:B------:R2:W-:Y:S01]  /*1dc0*/  UTMALDG.3D.MULTICAST [UR32], [UR16], UR13, desc[UR18] ;  /* 0x00001220100073b4 */ /* 0x0005e2000801180d */
[----:B------:R-:W-:Y:S01]  /*1dd0*/  UIADD3 UR6, UPT, UPT, UR6, 0x1, URZ ;  /* 0x0000000106067890 */ /* 0x000fe2000fffe0ff */
[----:B------:R-:W-:-:S03]  /*1de0*/  UMOV UR4, UR5 ;  /* 0x0000000500047c82 */ /* 0x000fc60008000000 */
[----:B------:R-:W-:Y:S01]  /*1df0*/  UISETP.NE.AND UP0, UPT, UR6, UR21, UPT ;  /* 0x000000150600728c */ /* 0x000fe2000bf05270 */
[----:B------:R4:W-:Y:S01]  /*1e00*/  UTMALDG.3D [UR8], [UR14], desc[UR18] ;  /* 0x000012080e0075b4 */ /* 0x0009e20008011000 */
[----:B--2---:R-:W-:-:S07]  /*1e10*/  UMOV UR13, UR21 ;  /* 0x00000015000d7c82 */ /* 0x004fce0008000000 */
[----:B----4-:R-:W-:Y:S05]  /*1e20*/  BRA.U UP0, `(.L_x_31) ;  /* 0xfffffffd00487547 */ /* 0x010fea000b83ffff */
.L_x_25:
[----:B------:R-:W-:Y:S01]  /*1e30*/  ULEA UR4, UR5, UR7, 0x3 ;  /* 0x0000000705047291 */ /* 0x000fe2000f8e18ff */
[----:B--2---:R-:W-:Y:S01]  /*1e40*/  SHF.L.U32 R0, R12, 0x1f, RZ ;  /* 0x0000001f0c007819 */ /* 0x004fe200000006ff */
[----:B------:R-:W-:Y:S01]  /*1e50*/  @!P1 SYNCS.ARRIVE.TRANS64.A1T0 RZ, [UR7+0x88], RZ ;  /* 0x000088ffffff99a7 */ /* 0x000fe20008100007 */
[----:B------:R-:W-:-:S06]  /*1e60*/  UISETP.GT.AND UP0, UPT, UR43, UR41, UPT ;  /* 0x000000292b00728c */ /* 0x000fcc000bf04270 */
[----:B-1-3--:R1:W2:Y:S03]  /*1e70*/  SYNCS.PHASECHK.TRANS64.TRYWAIT P0, [UR4+0x20], R0 ;  /* 0x00002000ff0075a7 */ /* 0x00a2a60008001104 */
[----:B------:R-:W-:Y:S05]  /*1e80*/  BRA.U !UP0, `(.L_x_32) ;  /* 0x0000000108bc7547 */ /* 0x000fea000b800000 */
[----:B------:R-:W-:Y:S01]  /*1e90*/  UIADD3 UR25, UPT, UPT, UR44, UR13, URZ ;  /* 0x0000000d2c197290 */ /* 0x000fe2000fffe0ff */
[----:B------:R-:W-:-:S11]  /*1ea0*/  UMOV UR4, UR5 ;  /* 0x0000000500047c82 */ /* 0x000fd60008000000 */
.L_x_38:
[----:B------:R-:W-:Y:S01]  /*1eb0*/  ULEA UR17, UR4, UR7, 0x3 ;  /* 0x0000000704117291 */ /* 0x000fe2000f8e18ff */
[----:B--2---:R-:W-:Y:S01]  /*1ec0*/  @!P3 MOV R2, 0xa000 ;  /* 0x0000a0000002b802 */ /* 0x004fe20000000f00 */
[----:B--2-4-:R-:W-:Y:S10]  /*1ed0*/  @P0 BRA `(.L_x_33) ;  /* 0x00000000000c0947 */ /* 0x014ff40003800000 */
[----:B------:R-:W-:-:S04]  /*1ee0*/  SHF.L.U32 R3, R12, 0x1f, RZ ;  /* 0x0000001f0c037819 */ /* 0x000fc800000006ff */
[----:B------:R-:W2:Y:S02]  /*1ef0*/  SYNCS.PHASECHK.TRANS64.TRYWAIT P0, [UR17+0x20], R3 ;  /* 0x00002003ff0075a7 */ /* 0x000ea40008001111 */
[----:B--2---:R-:W-:Y:S05]  /*1f00*/  @!P0 BRA `(.L_x_34) ;  /* 0x0000007800408947 */ /* 0x004fea0003800000 */
.L_x_33:
[----:B------:R2:W-:Y:S01]  /*1f10*/  @!P3 SYNCS.ARRIVE.TRANS64 RZ, [UR17], R2 ;  /* 0x00000002ffffb9a7 */ /* 0x0005e20008000011 */
[----:B------:R-:W-:-:S04]  /*1f20*/  ULOP3.LUT UR5, UR24, 0x2, URZ, 0xfc, !UPT ;  /* 0x0000000218057892 */ /* 0x000fc8000f8efcff */
[----:B------:R-:W-:-:S09]  /*1f30*/  UISETP.NE.AND UP0, UPT, UR5, 0x2, UPT ;  /* 0x000000020500788c */ /* 0x000fd2000bf05270 */
[----:B------:R-:W-:Y:S05]  /*1f40*/  BRA.U UP0, `(.L_x_35) ;  /* 0x0000000100047547 */ /* 0x000fea000b800000 */
[----:B------:R-:W-:Y:S05]  /*1f50*/  BPT.TRAP 0x1 ;  /* 0x000000040000795c */ /* 0x000fea0000300000 */
.L_x_35:
[----:B------:R-:W-:Y:S04]  /*1f60*/  BSSY.RECONVERGENT B0, `(.L_x_36) ;  /* 0x0000003000007945 */ /* 0x000fe80003800200 */
[----:B------:R-:W-:Y:S05]  /*1f70*/  @P2 BRA `(.L_x_37) ;  /* 0x0000000000042947 */ /* 0x000fea0003800000 */
[----:B------:R-:W-:Y:S05]  /*1f80*/  BPT.TRAP 0x1 ;  /* 0x000000040000795c */ /* 0x000fea0000300000 */
.L_x_37:
[----:B------:R-:W-:Y:S05]  /*1f90*/  BSYNC.RECONVERGENT B0 ;  /* 0x0000000000007941 */ /* 0x000fea0003800200 */
.L_x_36:
[----:B------:R-:W-:Y:S02]  /*1fa0*/  UIADD3 UR5, UPT, UPT, UR4, 0x1, URZ ;  /* 0x0000000104057890 */ /* 0x000fe4000fffe0ff */
[----:B------:R-:W-:Y:S02]  /*1fb0*/  UIADD3 UR14, UP1, UPT, UR26, 0x80, URZ ;  /* 0x000000801a0e7890 */ /* 0x000fe4000ff3e0ff */
[----:B------:R-:W-:Y:S02]  /*1fc0*/  UISETP.NE.AND UP0, UPT, UR5, 0x4, UPT ;  /* 0x000000040500788c */ /* 0x000fe4000bf05270 */
[----:B------:R-:W-:Y:S02]  /*1fd0*/  USHF.L.U32 UR18, UR13, 0x6, URZ ;  /* 0x000000060d127899 */ /* 0x000fe400080006ff */
[----:B------:R-:W-:Y:S02]  /*1fe0*/  USEL UR8, URZ, 0x1, UP0 ;  /* 0x00000001ff087887 */ /* 0x000fe40008000000 */
[----:B------:R-:W-:-:S02]  /*1ff0*/  USEL UR5, UR5, URZ, UP0 ;  /* 0x000000ff05057287 */ /* 0x000fc40008000000 */
[----:B------:R-:W-:Y:S02]  /*2000*/  UIADD3 UR22, UP0, UPT, UR26, 0x180, URZ ;  /* 0x000001801a167890 */ /* 0x000fe4000ff1e0ff */
[----:B------:R-:W-:Y:S01]  /*2010*/  LOP3.LUT R12, R12, UR8, RZ, 0x3c, !PT ;  /* 0x000000080c0c7c12 */ /* 0x000fe2000f8e3cff */
[----:B------:R-:W-:Y:S02]  /*2020*/  ULEA UR6, UR5, UR7, 0x3 ;  /* 0x0000000705067291 */ /* 0x000fe4000f8e18ff */
[----:B------:R-:W-:Y:S01]  /*2030*/  ULEA UR8, UR4, UR7, 0xf ;  /* 0x0000000704087291 */ /* 0x000fe2000f8e78ff */
[----:B-1----:R-:W-:Y:S01]  /*2040*/  SHF.L.U32 R0, R12, 0x1f, RZ ;  /* 0x0000001f0c007819 */ /* 0x002fe200000006ff */
[----:B------:R-:W-:Y:S02]  /*2050*/  ULEA UR16, UR4, UR29, 0xd ;  /* 0x0000001d04107291 */ /* 0x000fe4000f8e68ff */
[----:B------:R-:W-:Y:S02]  /*2060*/  UIADD3.X UR15, UPT, UPT, URZ, UR27, URZ, UP1, !UPT ;  /* 0x0000001bff0f7290 */ /* 0x000fe40008ffe4ff */
[----:B------:R-:W-:Y:S01]  /*2070*/  UIADD3 UR8, UPT, UPT, UR8, 0x10800, URZ ;  /* 0x0001080008087890 */ /* 0x000fe2000fffe0ff */
[----:B------:R3:W4:Y:S01]  /*2080*/  SYNCS.PHASECHK.TRANS64.TRYWAIT P0, [UR6+0x20], R0 ;  /* 0x00002000ff0075a7 */ /* 0x0007220008001106 */
[----:B------:R-:W-:Y:S01]  /*2090*/  UIADD3.X UR23, UPT, UPT, URZ, UR27, URZ, UP0, !UPT ;  /* 0x0000001bff177290 */ /* 0x000fe200087fe4ff */
[----:B------:R-:W-:Y:S01]  /*20a0*/  UMOV UR6, 0xff0000 ;  /* 0x00ff000000067882 */ /* 0x000fe20000000000 */
[----:B------:R-:W-:Y:S01]  /*20b0*/  UMOV UR30, 0x0 ;  /* 0x00000000001e7882 */ /* 0x000fe20000000000 */
[----:B------:R-:W-:Y:S01]  /*20c0*/  UMOV UR31, 0x10000000 ;  /* 0x10000000001f7882 */ /* 0x000fe20000000000 */
[----:B------:R-:W-:Y:S01]  /*20d0*/  UMOV UR19, UR35 ;  /* 0x0000002300137c82 */ /* 0x000fe20008000000 */
[----:B------:R-:W-:Y:S01]  /*20e0*/  UMOV UR20, UR36 ;  /* 0x0000002400147c82 */ /* 0x000fe20008000000 */
[----:B------:R-:W-:Y:S01]  /*20f0*/  UMOV UR12, UR36 ;  /* 0x00000024000c7c82 */ /* 0x000fe20008000000 */
[----:B------:R-:W-:Y:S01]  /*2100*/  UMOV UR9, UR17 ;  /* 0x0000001100097c82 */ /* 0x000fe20008000000 */
[----:B------:R-:W-:Y:S01]  /*2110*/  UMOV UR10, UR18 ;  /* 0x00000012000a7c82 */ /* 0x000fe20008000000 */
[----:B------:R3:W-:Y:S01]  /*2120*/  UTMALDG.3D.MULTICAST [UR16], [UR14], UR6, desc[UR30] ;  /* 0x00001e100e0073b4 */ /* 0x0007e20008011806 */
[----:B------:R-:W-:Y:S01]  /*2130*/  UIADD3 UR13, UPT, UPT, UR13, 0x1, URZ ;  /* 0x000000010d0d7890 */ /* 0x000fe2000fffe0ff */
[----:B------:R-:W-:-:S03]  /*2140*/  UMOV UR4, UR5 ;  /* 0x0000000500047c82 */ /* 0x000fc60008000000 */
[----:B------:R-:W-:Y:S01]  /*2150*/  UISETP.NE.AND UP0, UPT, UR13, UR25, UPT ;  /* 0x000000190d00728c */ /* 0x000fe2000bf05270 */
[----:B------:R3:W-:Y:S08]  /*2160*/  UTMALDG.3D [UR8], [UR22], desc[UR30] ;  /* 0x00001e08160075b4 */ /* 0x0007f00008011000 */
[----:B---3--:R-:W-:Y:S05]  /*2170*/  BRA.U UP0, `(.L_x_38) ;  /* 0xfffffffd004c7547 */ /* 0x008fea000b83ffff */
.L_x_32:
[C---:B------:R-:W-:Y:S01]  /*2180*/  LEA R3, R11.reuse, UR7, 0x3 ;  /* 0x000000070b037c11 */ /* 0x040fe2000f8e18ff */
[----:B------:R-:W-:Y:S01]  /*2190*/  NOP ;  /* 0x0000000000007918 */ /* 0x000fe20000000000 */
[----:B-1----:R-:W-:Y:S02]  /*21a0*/  SHF.L.U32 R0, R10, 0x1f, RZ ;  /* 0x0000001f0a007819 */ /* 0x002fe400000006ff */
[----:B------:R-:W-:Y:S02]  /*21b0*/  LEA R5, R11, UR7, 0x4 ;  /* 0x000000070b057c11 */ /* 0x000fe4000f8e20ff */
[----:B--2-4-:R-:W1:Y:S02]  /*21c0*/  SYNCS.PHASECHK.TRANS64.TRYWAIT P0, [R3+URZ+0x90], R0 ;  /* 0x00009000030075a7 */ /* 0x014e6400080011ff */
[----:B-1----:R-:W-:Y:S05]  /*21d0*/  @!P0 BRA `(.L_x_39) ;  /* 0x0000007400a48947 */ /* 0x002fea0003800000 */
.L_x_141:
[----:B------:R-:W2:Y:S01]  /*21e0*/  LDS.128 R4, [R5+0x120] ;  /* 0x0001200005047984 */ /* 0x000ea20000000c00 */
[----:B------:R-:W-:Y:S01]  /*21f0*/  UISETP.GE.AND UP0, UPT, UR42, 0x1, UPT ;  /* 0x000000012a00788c */ /* 0x000fe2000bf06270 */
[----:B------:R-:W-:Y:S01]  /*2200*/  @!PT LDS RZ, [RZ] ;  /* 0x00000000fffff984 */ /* 0x000fe20000000800 */
[----:B------:R-:W-:Y:S01]  /*2210*/  @!PT LDS RZ, [RZ] ;  /* 0x00000000fffff984 */ /* 0x000fe20000000800 */
[----:B------:R-:W-:Y:S01]  /*2220*/  @!PT LDS RZ, [RZ] ;  /* 0x00000000fffff984 */ /* 0x000fe20000000800 */
[----:B------:R-:W-:Y:S01]  /*2230*/  @!PT LDS RZ, [RZ] ;  /* 0x00000000fffff984 */ /* 0x000fe20000000800 */
[----:B------:R3:W-:Y:S06]  /*2240*/  MEMBAR.ALL.CTA ;  /* 0x0000000000007992 */ /* 0x0007ec0000008000 */
[----:B---3--:R-:W3:Y:S01]  /*2250*/  FENCE.VIEW.ASYNC.S ;  /* 0x00000000000073c6 */ /* 0x008ee20000000000 */
[----:B--2---:R-:W-:-:S13]  /*2260*/  LOP3.LUT P0, RZ, R6, 0x1, RZ, 0xc0, !PT ;  /* 0x0000000106ff7812 */ /* 0x004fda000780c0ff */
[----:B---3--:R-:W-:Y:S01]  /*2270*/  VOTEU.ANY UP1, P0 ;  /* 0x0000000000ff7886 */ /* 0x008fe20000020100 */
[----:B------:R-:W-:-:S13]  /*2280*/  PLOP3.LUT P0, PT, PT, PT, UP1, 0x80, 0x8 ;  /* 0x000000000008781c */ /* 0x000fda0003f0f018 */
[----:B-1----:R-:W-:Y:S02]  /*2290*/  @P0 LOP3.LUT R0, R5, 0xffff, RZ, 0xc0, !PT ;  /* 0x0000ffff05000812 */ /* 0x002fe400078ec0ff */
[----:B------:R-:W-:Y:S02]  /*22a0*/  @P0 MOV R2, R4 ;  /* 0x0000000400020202 */ /* 0x000fe40000000f00 */
[----:B------:R-:W-:Y:S01]  /*22b0*/  @P0 R2UR UR6, R0 ;  /* 0x00000000000602ca */ /* 0x000fe200000e0000 */
[----:B------:R-:W-:Y:S01]  /*22c0*/  VIADD R0, R3, 0xa0 ;  /* 0x000000a003007836 */ /* 0x000fe20000000000 */
[----:B------:R-:W-:Y:S02]  /*22d0*/  @P0 SHF.R.U32.HI R4, RZ, 0x10, R5 ;  /* 0x00000010ff040819 */ /* 0x000fe40000011605 */
[----:B------:R-:W-:Y:S02]  /*22e0*/  @P0 R2UR UR8, R2 ;  /* 0x00000000020802ca */ /* 0x000fe400000e0000 */
[----:B------:R-:W-:-:S02]  /*22f0*/  PRMT R0, RZ, 0x654, R0 ;  /* 0x00000654ff007816 */ /* 0x000fc40000000000 */
[----:B------:R-:W-:Y:S02]  /*2300*/  @P0 R2UR UR4, R4 ;  /* 0x00000000040402ca */ /* 0x000fe400000e0000 */
[----:B------:R1:W-:Y:S03]  /*2310*/  SYNCS.ARRIVE.TRANS64.RED.A1T0 RZ, [R0+URZ], RZ ;  /* 0x000000ff00ff79a7 */ /* 0x0003e600081004ff */
[----:B------:R-:W-:-:S04]  /*2320*/  @UP1 UMOV UR37, UR6 ;  /* 0x0000000600251c82 */ /* 0x000fc80008000000 */
[----:B------:R-:W-:-:S04]  /*2330*/  @UP1 UMOV UR38, UR8 ;  /* 0x0000000800261c82 */ /* 0x000fc80008000000 */
[----:B------:R-:W-:Y:S01]  /*2340*/  @UP1 UMOV UR36, UR4 ;  /* 0x0000000400241c82 */ /* 0x000fe20008000000 */
[----:B------:R-:W-:Y:S05]  /*2350*/  BRA.U !UP0, `(.L_x_40) ;  /* 0x0000000108d47547 */ /* 0x000fea000b800000 */
[----:B------:R-:W2:Y:S01]  /*2360*/  LDCU.128 UR12, c[0x0][0xb10] ;  /* 0x00016200ff0c77ac */ /* 0x000ea20008000c00 */
[----:B------:R-:W3:Y:S01]  /*2370*/  LDCU UR25, c[0x0][0xb20] ;  /* 0x00016400ff1977ac */ /* 0x000ee20008000800 */
[----:B------:R-:W4:Y:S01]  /*2380*/  LDCU UR20, c[0x0][0xb0c] ;  /* 0x00016180ff1477ac */ /* 0x000f220008000800 */
[----:B------:R-:W1:Y:S01]  /*2390*/  LDCU.64 UR10, c[0x0][0xb28] ;  /* 0x00016500ff0a77ac */ /* 0x000e620008000a00 */
[----:B------:R-:W-:Y:S02]  /*23a0*/  UISETP.NE.AND UP3, UPT, UR42, 0x1, UPT ;  /* 0x000000012a00788c */ /* 0x000fe4000bf65270 */
[----:B--2---:R-:W-:Y:S02]  /*23b0*/  UIMAD.WIDE.U32 UR16, UR39, UR15, URZ ;  /* 0x0000000f271072a5 */ /* 0x004fe4000f8e00ff */
[----:B------:R-:W-:Y:S02]  /*23c0*/  UIMAD.WIDE.U32 UR8, UR40, UR12, URZ ;  /* 0x0000000c280872a5 */ /* 0x000fe4000f8e00ff */
[----:B------:R-:W-:-:S02]  /*23d0*/  UISETP.NE.AND UP0, UPT, UR14, 0x1, UPT ;  /* 0x000000010e00788c */ /* 0x000fc4000bf05270 */
[----:B------:R-:W-:Y:S01]  /*23e0*/  UIMAD.WIDE.U32 UR22, UR37, UR15, URZ ;  /* 0x0000000f251672a5 */ /* 0x000fe2000f8e00ff */
[----:B------:R-:W-:Y:S02]  /*23f0*/  UMOV UR16, UR17 ;  /* 0x0000001100107c82 */ /* 0x000fe40008000000 */
[----:B------:R-:W-:Y:S01]  /*2400*/  UMOV UR8, UR9 ;  /* 0x0000000900087c82 */ /* 0x000fe20008000000 */
[----:B---3--:R-:W-:Y:S02]  /*2410*/  USHF.R.U32.HI UR16, URZ, UR25, UR16 ;  /* 0x00000019ff107299 */ /* 0x008fe40008011610 */
[----:B----4-:R-:W-:Y:S02]  /*2420*/  UISETP.NE.AND UP2, UPT, UR20, 0x1, UPT ;  /* 0x000000011400788c */ /* 0x010fe4000bf45270 */
[----:B------:R-:W-:Y:S02]  /*2430*/  USHF.R.U32.HI UR8, URZ, UR13, UR8 ;  /* 0x0000000dff087299 */ /* 0x000fe40008011608 */
[----:B------:R-:W-:-:S02]  /*2440*/  USEL UR6, UR39, UR16, !UP0 ;  /* 0x0000001027067287 */ /* 0x000fc4000c000000 */
[----:B------:R-:W-:Y:S02]  /*2450*/  USEL UR8, UR40, UR8, !UP2 ;  /* 0x0000000828087287 */ /* 0x000fe4000d000000 */
[----:B-1----:R-:W-:Y:S01]  /*2460*/  UIMAD.WIDE.U32 UR16, UR6, UR10, URZ ;  /* 0x0000000a061072a5 */ /* 0x002fe2000f8e00ff */
[----:B------:R-:W-:Y:S01]  /*2470*/  UMOV UR4, UR23 ;  /* 0x0000001700047c82 */ /* 0x000fe20008000000 */
[----:B------:R-:W-:Y:S02]  /*2480*/  UIMAD.WIDE.U32 UR18, UR38, UR12, URZ ;  /* 0x0000000c261272a5 */ /* 0x000fe4000f8e00ff */
[----:B------:R-:W-:-:S03]  /*2490*/  UIMAD.WIDE.U32 UR22, UR8, UR10, URZ ;  /* 0x0000000a081672a5 */ /* 0x000fc6000f8e00ff */
[----:B------:R-:W-:Y:S01]  /*24a0*/  UMOV UR16, UR17 ;  /* 0x0000001100107c82 */ /* 0x000fe20008000000 */
[----:B------:R-:W-:Y:S02]  /*24b0*/  USHF.R.U32.HI UR4, URZ, UR25, UR4 ;  /* 0x00000019ff047299 */ /* 0x000fe40008011604 */
[----:B------:R-:W-:Y:S01]  /*24c0*/  @UP3 USHF.R.U32.HI UR6, URZ, UR11, UR16 ;  /* 0x0000000bff063299 */ /* 0x000fe20008011610 */
[----:B------:R-:W-:Y:S01]  /*24d0*/  UMOV UR18, UR19 ;  /* 0x0000001300127c82 */ /* 0x000fe20008000000 */
[----:B------:R-:W-:Y:S01]  /*24e0*/  UMOV UR22, UR23 ;  /* 0x0000001700167c82 */ /* 0x000fe20008000000 */
[----:B------:R-:W-:Y:S02]  /*24f0*/  USHF.R.U32.HI UR13, URZ, UR13, UR18 ;  /* 0x0000000dff0d7299 */ /* 0x000fe40008011612 */
[----:B------:R-:W-:Y:S02]  /*2500*/  USEL UR4, UR37, UR4, !UP0 ;  /* 0x0000000425047287 */ /* 0x000fe4000c000000 */
[----:B------:R-:W-:-:S02]  /*2510*/  @UP3 USHF.R.U32.HI UR8, URZ, UR11, UR22 ;  /* 0x0000000bff083299 */ /* 0x000fc40008011616 */
[----:B------:R-:W-:Y:S02]  /*2520*/  UIMAD UR9, UR42, UR6, URZ ;  /* 0x000000062a0972a4 */ /* 0x000fe4000f8e02ff */
[----:B------:R-:W-:Y:S02]  /*2530*/  USEL UR6, UR38, UR13, !UP2 ;  /* 0x0000000d26067287 */ /* 0x000fe4000d000000 */
[----:B------:R-:W-:Y:S02]  /*2540*/  UIMAD UR12, UR42, UR8, URZ ;  /* 0x000000082a0c72a4 */ /* 0x000fe4000f8e02ff */
[----:B------:R-:W-:Y:S02]  /*2550*/  UISETP.GE.AND UP0, UPT, UR4, UR9, UPT ;  /* 0x000000090400728c */ /* 0x000fe4000bf06270 */
[----:B------:R-:W-:Y:S02]  /*2560*/  UIMAD.WIDE.U32 UR16, UR4, UR10, URZ ;  /* 0x0000000a041072a5 */ /* 0x000fe4000f8e00ff */
[----:B------:R-:W-:-:S02]  /*2570*/  UISETP.GE.OR UP0, UPT, UR6, UR12, UP0 ;  /* 0x0000000c0600728c */ /* 0x000fc40008706670 */
        /* <DEDUP_REMOVED lines=19> */
.L_x_40:
[----:B------:R-:W2:Y:S02]  /*26b0*/  LDCU UR4, c[0x0][0xb30] ;  /* 0x00016600ff0477ac */ /* 0x000ea40008000800 */
[----:B--2---:R-:W-:-:S09]  /*26c0*/  UISETP.NE.AND UP0, UPT, UR4, 0x1, UPT ;  /* 0x000000010400788c */ /* 0x004fd2000bf05270 */
[----:B------:R-:W-:Y:S05]  /*26d0*/  BRA.U UP0, `(.L_x_41) ;  /* 0x0000000100447547 */ /* 0x000fea000b800000 */
[----:B------:R-:W2:Y:S01]  /*26e0*/  LDCU.128 UR12, c[0x0][0xb10] ;  /* 0x00016200ff0c77ac */ /* 0x000ea20008000c00 */
[----:B------:R-:W3:Y:S01]  /*26f0*/  LDCU UR16, c[0x0][0xb0c] ;  /* 0x00016180ff1077ac */ /* 0x000ee20008000800 */
[----:B------:R-:W4:Y:S01]  /*2700*/  LDCU UR17, c[0x0][0xb20] ;  /* 0x00016400ff1177ac */ /* 0x000f220008000800 */
[----:B--2---:R-:W-:Y:S02]  /*2710*/  UIMAD.WIDE.U32 UR10, UR38, UR12, URZ ;  /* 0x0000000c260a72a5 */ /* 0x004fe4000f8e00ff */
[----:B------:R-:W-:Y:S02]  /*2720*/  UIMAD.WIDE.U32 UR8, UR37, UR15, URZ ;  /* 0x0000000f250872a5 */ /* 0x000fe4000f8e00ff */
[----:B---3--:R-:W-:Y:S02]  /*2730*/  UISETP.NE.AND UP2, UPT, UR16, 0x1, UPT ;  /* 0x000000011000788c */ /* 0x008fe4000bf45270 */
[----:B------:R-:W-:Y:S01]  /*2740*/  UISETP.NE.AND UP0, UPT, UR14, 0x1, UPT ;  /* 0x000000010e00788c */ /* 0x000fe2000bf05270 */
[----:B------:R-:W-:-:S02]  /*2750*/  UMOV UR6, UR11 ;  /* 0x0000000b00067c82 */ /* 0x000fc40008000000 */
[----:B------:R-:W-:Y:S01]  /*2760*/  UMOV UR4, UR9 ;  /* 0x0000000900047c82 */ /* 0x000fe20008000000 */
[----:B------:R-:W-:Y:S02]  /*2770*/  USHF.R.U32.HI UR6, URZ, UR13, UR6 ;  /* 0x0000000dff067299 */ /* 0x000fe40008011606 */
[----:B----4-:R-:W-:Y:S02]  /*2780*/  USHF.R.U32.HI UR4, URZ, UR17, UR4 ;  /* 0x00000011ff047299 */ /* 0x010fe40008011604 */
[----:B------:R-:W-:Y:S02]  /*2790*/  USEL UR6, UR38, UR6, !UP2 ;  /* 0x0000000626067287 */ /* 0x000fe4000d000000 */
[----:B------:R-:W-:-:S04]  /*27a0*/  USEL UR4, UR37, UR4, !UP0 ;  /* 0x0000000425047287 */ /* 0x000fc8000c000000 */
[----:B------:R-:W-:Y:S02]  /*27b0*/  UIADD3 UR8, UPT, UPT, UR6, -UR4, URZ ;  /* 0x8000000406087290 */ /* 0x000fe4000fffe0ff */
[----:B------:R-:W-:Y:S02]  /*27c0*/  UIADD3 UR4, UPT, UPT, -UR6, UR4, URZ ;  /* 0x0000000406047290 */ /* 0x000fe4000fffe1ff */
[----:B------:R-:W-:Y:S02]  /*27d0*/  UIMAD UR37, UR8, UR14, UR37 ;  /* 0x0000000e082572a4 */ /* 0x000fe4000f8e0225 */
[----:B------:R-:W-:-:S12]  /*27e0*/  UIMAD UR38, UR4, UR16, UR38 ;  /* 0x00000010042672a4 */ /* 0x000fd8000f8e0226 */
.L_x_41:
[----:B------:R-:W-:Y:S01]  /*27f0*/  VIADD R11, R11, 0x1 ;  /* 0x000000010b0b7836 */ /* 0x000fe20000000000 */
[----:B------:R-:W-:Y:S02]  /*2800*/  R2UR UR6, R84 ;  /* 0x00000000540672ca */ /* 0x000fe400000e0000 */
[----:B------:R-:W-:Y:S02]  /*2810*/  R2UR UR4, R83 ;  /* 0x00000000530472ca */ /* 0x000fe400000e0000 */
[C---:B------:R-:W-:Y:S02]  /*2820*/  ISETP.NE.AND P0, PT, R11.reuse, 0x2, PT ;  /* 0x000000020b00780c */ /* 0x040fe40003f05270 */
[----:B------:R-:W-:Y:S02]  /*2830*/  PLOP3.LUT P1, PT, PT, PT, PT, 0x80, 0x8 ;  /* 0x000000000008781c */ /* 0x000fe40003f2f070 */
[----:B------:R-:W-:Y:S02]  /*2840*/  SEL R3, RZ, 0x1, P0 ;  /* 0x00000001ff037807 */ /* 0x000fe40000000000 */
[----:B------:R-:W-:-:S02]  /*2850*/  SEL R11, R11, RZ, P0 ;  /* 0x000000ff0b0b7207 */ /* 0x000fc40000000000 */
[----:B------:R-:W-:Y:S01]  /*2860*/  LOP3.LUT R10, R10, R3, RZ, 0x3c, !PT ;  /* 0x000000030a0a7212 */ /* 0x000fe200078e3cff */
[----:B------:R-:W-:Y:S02]  /*2870*/  UIADD3 UR16, UPT, UPT, UR38, UR6, URZ ;  /* 0x0000000626107290 */ /* 0x000fe4000fffe0ff */
[----:B------:R-:W-:Y:S01]  /*2880*/  UIADD3 UR20, UPT, UPT, UR37, UR4, URZ ;  /* 0x0000000425147290 */ /* 0x000fe2000fffe0ff */
[----:B------:R-:W-:Y:S11]  /*2890*/  BRA.U UP1, `(.L_x_42) ;  /* 0xfffffff101507547 */ /* 0x000ff6000b83ffff */
[----:B------:R-:W-:Y:S01]  /*28a0*/  UIADD3 UR7, UPT, UPT, UR7, 0x20, URZ ;  /* 0x0000002007077890 */ /* 0x000fe2000fffe0ff */
[----:B------:R-:W-:-:S03]  /*28b0*/  SHF.L.U32 R3, R12, 0x1f, RZ ;  /* 0x0000001f0c037819 */ /* 0x000fc600000006ff */
[----:B------:R-:W-:-:S09]  /*28c0*/  ULEA UR4, UR5, UR7, 0x3 ;  /* 0x0000000705047291 */ /* 0x000fd2000f8e18ff */
[----:B------:R-:W2:Y:S02]  /*28d0*/  SYNCS.PHASECHK.TRANS64.TRYWAIT P0, [UR4], R3 ;  /* 0x00000003ff0075a7 */ /* 0x000ea40008001104 */
[----:B--2---:R-:W-:Y:S05]  /*28e0*/  @!P0 BRA `(.L_x_43) ;  /* 0x0000006c00f48947 */ /* 0x004fea0003800000 */
.L_x_143:
[----:B------:R-:W-:-:S04]  /*28f0*/  UIADD3 UR4, UPT, UPT, UR5, 0x1, URZ ;  /* 0x0000000105047890 */ /* 0x000fc8000fffe0ff */
[----:B------:R-:W-:-:S04]  /*2900*/  UISETP.NE.AND UP0, UPT, UR4, 0x4, UPT ;  /* 0x000000040400788c */ /* 0x000fc8000bf05270 */
[----:B------:R-:W-:Y:S02]  /*2910*/  USEL UR6, URZ, 0x1, UP0 ;  /* 0x00000001ff067887 */ /* 0x000fe40008000000 */
[----:B------:R-:W-:-:S04]  /*2920*/  USEL UR4, UR4, URZ, UP0 ;  /* 0x000000ff04047287 */ /* 0x000fc80008000000 */
[----:B------:R-:W-:Y:S01]  /*2930*/  ULEA UR5, UR4, UR7, 0x3 ;  /* 0x0000000704057291 */ /* 0x000fe2000f8e18ff */
[----:B------:R-:W-:-:S04]  /*2940*/  LOP3.LUT R2, R12, UR6, RZ, 0x3c, !PT ;  /* 0x000000060c027c12 */ /* 0x000fc8000f8e3cff */
[----:B-1----:R-:W-:-:S04]  /*2950*/  SHF.L.U32 R3, R2, 0x1f, RZ ;  /* 0x0000001f02037819 */ /* 0x002fc800000006ff */
[----:B------:R-:W1:Y:S02]  /*2960*/  SYNCS.PHASECHK.TRANS64.TRYWAIT P0, [UR5], R3 ;  /* 0x00000003ff0075a7 */ /* 0x000e640008001105 */
[----:B-1----:R-:W-:Y:S05]  /*2970*/  @!P0 BRA `(.L_x_44) ;  /* 0x0000006c00e88947 */ /* 0x002fea0003800000 */
.L_x_145:
        /* <DEDUP_REMOVED lines=9> */
.L_x_147:
[----:B------:R-:W-:-:S04]  /*2a10*/  UIADD3 UR4, UPT, UPT, UR4, 0x1, URZ ;  /* 0x0000000104047890 */ /* 0x000fc8000fffe0ff */
[----:B------:R-:W-:-:S04]  /*2a20*/  UISETP.NE.AND UP0, UPT, UR4, 0x4, UPT ;  /* 0x000000040400788c */ /* 0x000fc8000bf05270 */
[----:B------:R-:W-:Y:S02]  /*2a30*/  USEL UR5, URZ, 0x1, UP0 ;  /* 0x00000001ff057887 */ /* 0x000fe40008000000 */
[----:B------:R-:W-:-:S04]  /*2a40*/  USEL UR4, UR4, URZ, UP0 ;  /* 0x000000ff04047287 */ /* 0x000fc80008000000 */
[----:B------:R-:W-:Y:S01]  /*2a50*/  ULEA UR4, UR4, UR7, 0x3 ;  /* 0x0000000704047291 */ /* 0x000fe2000f8e18ff */
[----:B-1----:R-:W-:-:S04]  /*2a60*/  LOP3.LUT R3, R2, UR5, RZ, 0x3c, !PT ;  /* 0x0000000502037c12 */ /* 0x002fc8000f8e3cff */
[----:B------:R-:W-:Y:S01]  /*2a70*/  SHF.L.U32 R3, R3, 0x1f, RZ ;  /* 0x0000001f03037819 */ /* 0x000fe200000006ff */
[----:B------:R-:W-:-:S07]  /*2a80*/  IMAD.U32 R0, RZ, RZ, UR4 ;  /* 0x00000004ff007e24 */ /* 0x000fce000f8e00ff */
.L_x_46:
[----:B-1----:R1:W2:Y:S02]  /*2a90*/  SYNCS.PHASECHK.TRANS64.TRYWAIT P0, [R0+URZ], R3 ;  /* 0x00000003000075a7 */ /* 0x0022a400080011ff */
[----:B--2---:R-:W-:Y:S05]  /*2aa0*/  @!P0 NANOSLEEP.SYNCS 0x989680 ;  /* 0x009896800000895d */ /* 0x004fea0003900000 */
[----:B------:R-:W2:Y:S02]  /*2ab0*/  @!P0 SYNCS.PHASECHK.TRANS64 P0, [R0+URZ], R3 ;  /* 0x00000003000085a7 */ /* 0x000ea400080010ff */
[----:B--2---:R-:W-:Y:S05]  /*2ac0*/  @P0 EXIT ;  /* 0x000000000000094d */ /* 0x004fea0003800000 */
[----:B------:R-:W-:Y:S05]  /*2ad0*/  BRA `(.L_x_46) ;  /* 0xfffffffc00ec7947 */ /* 0x000fea000383ffff */
.L_x_22:
[----:B------:R-:W1:Y:S02]  /*2ae0*/  S2UR UR4, SR_CgaCtaId ;  /* 0x00000000000479c3 */ /* 0x000e640000008800 */
[----:B-1----:R-:W-:-:S04]  /*2af0*/  UISETP.NE.AND UP0, UPT, UR4, URZ, UPT ;  /* 0x000000ff0400728c */ /* 0x002fc8000bf05270 */
[----:B------:R-:W-:-:S09]  /*2b00*/  UISETP.NE.OR UP0, UPT, UR17, 0x1, UP0 ;  /* 0x000000011100788c */ /* 0x000fd20008705670 */
[----:B------:R-:W-:Y:S05]  /*2b10*/  BRA.U UP0, `(.L_x_47) ;  /* 0x00000005004c7547 */ /* 0x000fea000b800000 */
[----:B------:R-:W1:Y:S01]  /*2b20*/  S2UR UR5, SR_CgaCtaId ;  /* 0x00000000000579c3 */ /* 0x000e620000008800 */
[----:B------:R-:W-:Y:S01]  /*2b30*/  UMOV UR4, 0x400 ;  /* 0x0000040000047882 */ /* 0x000fe20000000000 */
[----:B------:R-:W-:Y:S01]  /*2b40*/  ISETP.GE.U32.AND P2, PT, R0, 0x8, PT ;  /* 0x000000080000780c */ /* 0x000fe20003f46070 */
[----:B------:R-:W-:Y:S01]  /*2b50*/  IMAD.MOV.U32 R12, RZ, RZ, 0x1 ;  /* 0x00000001ff0c7424 */ /* 0x000fe200078e00ff */
[----:B------:R-:W-:Y:S02]  /*2b60*/  CS2R R10, SRZ ;  /* 0x00000000000a7805 */ /* 0x000fe4000001ff00 */
[----:B------:R-:W-:Y:S01]  /*2b70*/  CS2R R8, SRZ ;  /* 0x0000000000087805 */ /* 0x000fe2000001ff00 */
[----:B-1----:R-:W-:-:S03]  /*2b80*/  ULEA UR6, UR5, UR4, 0x18 ;  /* 0x0000000405067291 */ /* 0x002fc6000f8ec0ff */
[----:B------:R-:W-:-:S09]  /*2b90*/  UMOV UR5, URZ ;  /* 0x000000ff00057c82 */ /* 0x000fd20008000000 */
.L_x_51:
[----:B------:R-:W-:Y:S02]  /*2ba0*/  LEA R2, R8, UR6, 0x3 ;  /* 0x0000000608027c11 */ /* 0x000fe4000f8e18ff */
[----:B------:R-:W-:-:S03]  /*2bb0*/  SHF.L.U32 R5, R9, 0x1f, RZ ;  /* 0x0000001f09057819 */ /* 0x000fc600000006ff */
[----:B------:R-:W-:Y:S01]  /*2bc0*/  VIADD R4, R2, 0x100 ;  /* 0x0000010002047836 */ /* 0x000fe20000000000 */
[----:B------:R-:W1:Y:S02]  /*2bd0*/  SYNCS.PHASECHK.TRANS64.TRYWAIT P0, [R2+URZ+0xf0], R5 ;  /* 0x0000f005020075a7 */ /* 0x000e6400080011ff */
[----:B-1----:R-:W-:Y:S05]  /*2be0*/  @!P0 BRA `(.L_x_48) ;  /* 0x0000006c007c8947 */ /* 0x002fea0003800000 */
.L_x_148:
[----:B------:R-:W-:Y:S01]  /*2bf0*/  ULEA UR4, UR5, UR6, 0x3 ;  /* 0x0000000605047291 */ /* 0x000fe2000f8e18ff */
[----:B------:R-:W-:Y:S02]  /*2c00*/  PRMT R4, RZ, 0x654, R4 ;  /* 0x00000654ff047816 */ /* 0x000fe40000000004 */
[----:B-1----:R-:W-:Y:S01]  /*2c10*/  SHF.L.U32 R5, R12, 0x1f, RZ ;  /* 0x0000001f0c057819 */ /* 0x002fe200000006ff */
[----:B------:R-:W-:Y:S01]  /*2c20*/  UIADD3 UR7, UPT, UPT, UR4, 0x90, URZ ;  /* 0x0000009004077890 */ /* 0x000fe2000fffe0ff */
[----:B------:R1:W-:Y:S05]  /*2c30*/  SYNCS.ARRIVE.TRANS64.RED.A1T0 RZ, [R4+URZ], RZ ;  /* 0x000000ff04ff79a7 */ /* 0x0003ea00081004ff */
[----:B------:R-:W-:Y:S01]  /*2c40*/  IMAD.U32 R7, RZ, RZ, UR7 ;  /* 0x00000007ff077e24 */ /* 0x000fe2000f8e00ff */
[----:B------:R-:W2:Y:S04]  /*2c50*/  SYNCS.PHASECHK.TRANS64.TRYWAIT P0, [UR4+0xa0], R5 ;  /* 0x0000a005ff0075a7 */ /* 0x000ea80008001104 */
[----:B------:R-:W-:Y:S01]  /*2c60*/  PRMT R6, R0, 0x654, R7 ;  /* 0x0000065400067816 */ /* 0x000fe20000000007 */
[----:B-1----:R-:W-:Y:S01]  /*2c70*/  @!P2 IMAD.MOV.U32 R4, RZ, RZ, 0x10 ;  /* 0x00000010ff04a424 */ /* 0x002fe200078e00ff */
[----:B--2---:R-:W-:Y:S06]  /*2c80*/  @!P0 BRA `(.L_x_49) ;  /* 0x0000006c00688947 */ /* 0x004fec0003800000 */
.L_x_150:
[----:B------:R-:W-:Y:S01]  /*2c90*/  ULEA UR8, UR5, UR6, 0x4 ;  /* 0x0000000605087291 */ /* 0x000fe2000f8e20ff */
[----:B------:R-:W-:Y:S01]  /*2ca0*/  SEL R3, R6, R3, !P2 ;  /* 0x0000000306037207 */ /* 0x000fe20005000000 */
[----:B------:R-:W-:Y:S01]  /*2cb0*/  UIADD3 UR9, UPT, UPT, UR4, 0x90, URZ ;  /* 0x0000009004097890 */ /* 0x000fe2000fffe0ff */
[----:B-1----:R-:W-:Y:S01]  /*2cc0*/  LEA R2, R11, UR6, 0x3 ;  /* 0x000000060b027c11 */ /* 0x002fe2000f8e18ff */
[----:B------:R-:W-:Y:S01]  /*2cd0*/  UIADD3 UR8, UPT, UPT, UR8, 0x120, URZ ;  /* 0x0000012008087890 */ /* 0x000fe2000fffe0ff */
[----:B------:R-:W-:Y:S01]  /*2ce0*/  SHF.L.U32 R5, R10, 0x1f, RZ ;  /* 0x0000001f0a057819 */ /* 0x000fe200000006ff */
[----:B------:R1:W-:Y:S01]  /*2cf0*/  @!P2 SYNCS.ARRIVE.TRANS64.RED RZ, [R3+URZ], R4 ;  /* 0x0000000403ffa9a7 */ /* 0x0003e200080004ff */
[----:B------:R-:W-:Y:S01]  /*2d00*/  UIADD3 UR4, UPT, UPT, UR5, 0x1, URZ ;  /* 0x0000000105047890 */ /* 0x000fe2000fffe0ff */
[----:B------:R-:W-:-:S03]  /*2d10*/  VIADD R8, R8, 0x1 ;  /* 0x0000000108087836 */ /* 0x000fc60000000000 */
[----:B------:R-:W-:Y:S02]  /*2d20*/  UISETP.NE.AND UP0, UPT, UR4, 0x2, UPT ;  /* 0x000000020400788c */ /* 0x000fe4000bf05270 */
[----:B------:R-:W-:Y:S06]  /*2d30*/  UGETNEXTWORKID.BROADCAST [UR8], [UR9] ;  /* 0x00000000080073ca */ /* 0x000fec0008000100 */
[----:B------:R-:W-:Y:S01]  /*2d40*/  USEL UR7, URZ, 0x1, UP0 ;  /* 0x00000001ff077887 */ /* 0x000fe20008000000 */
[----:B------:R-:W-:Y:S01]  /*2d50*/  ISETP.NE.AND P0, PT, R8, 0x2, PT ;  /* 0x000000020800780c */ /* 0x000fe20003f05270 */
[----:B------:R-:W-:Y:S01]  /*2d60*/  USEL UR5, UR4, URZ, UP0 ;  /* 0x000000ff04057287 */ /* 0x000fe20008000000 */
[----:B------:R-:W2:Y:S03]  /*2d70*/  SYNCS.PHASECHK.TRANS64.TRYWAIT P1, [R2+URZ+0x90], R5 ;  /* 0x00009005020075a7 */ /* 0x000ea600080211ff */
[----:B------:R-:W-:Y:S01]  /*2d80*/  LOP3.LUT R12, R12, UR7, RZ, 0x3c, !PT ;  /* 0x000000070c0c7c12 */ /* 0x000fe2000f8e3cff */
[----:B-12---:R-:W-:Y:S07]  /*2d90*/  @!P1 BRA `(.L_x_50) ;  /* 0x0000006c003c9947 */ /* 0x006fee0003800000 */
.L_x_151:
[C---:B------:R-:W-:Y:S01]  /*2da0*/  LEA R4, R11.reuse, UR6, 0x4 ;  /* 0x000000060b047c11 */ /* 0x040fe2000f8e20ff */
[----:B-1----:R-:W-:Y:S01]  /*2db0*/  VIADD R2, R2, 0xa0 ;  /* 0x000000a002027836 */ /* 0x002fe20000000000 */
[----:B------:R-:W-:Y:S01]  /*2dc0*/  SEL R8, R8, RZ, P0 ;  /* 0x000000ff08087207 */ /* 0x000fe20000000000 */
[----:B------:R-:W-:-:S03]  /*2dd0*/  VIADD R11, R11, 0x1 ;  /* 0x000000010b0b7836 */ /* 0x000fc60000000000 */
[----:B------:R-:W1:Y:S01]  /*2de0*/  LDS.128 R4, [R4+0x120] ;  /* 0x0001200004047984 */ /* 0x000e620000000c00 */
[----:B------:R-:W-:Y:S02]  /*2df0*/  PRMT R2, RZ, 0x654, R2 ;  /* 0x00000654ff027816 */ /* 0x000fe40000000002 */
[C---:B------:R-:W-:Y:S01]  /*2e00*/  ISETP.NE.AND P1, PT, R11.reuse, 0x2, PT ;  /* 0x000000020b00780c */ /* 0x040fe20003f25270 */
[----:B------:R-:W-:Y:S01]  /*2e10*/  @!PT LDS RZ, [RZ] ;  /* 0x00000000fffff984 */ /* 0x000fe20000000800 */
[----:B------:R-:W-:Y:S01]  /*2e20*/  @!PT LDS RZ, [RZ] ;  /* 0x00000000fffff984 */ /* 0x000fe20000000800 */
[----:B------:R-:W-:Y:S01]  /*2e30*/  @!PT LDS RZ, [RZ] ;  /* 0x00000000fffff984 */ /* 0x000fe20000000800 */
[----:B------:R-:W-:Y:S01]  /*2e40*/  @!PT LDS RZ, [RZ] ;  /* 0x00000000fffff984 */ /* 0x000fe20000000800 */
[----:B------:R2:W-:Y:S06]  /*2e50*/  MEMBAR.ALL.CTA ;  /* 0x0000000000007992 */ /* 0x0005ec0000008000 */
[----:B--2---:R-:W2:Y:S01]  /*2e60*/  FENCE.VIEW.ASYNC.S ;  /* 0x00000000000073c6 */ /* 0x004ea20000000000 */
[----:B------:R-:W-:Y:S01]  /*2e70*/  SEL R11, R11, RZ, P1 ;  /* 0x000000ff0b0b7207 */ /* 0x000fe20000800000 */
[----:B--2---:R2:W-:Y:S01]  /*2e80*/  SYNCS.ARRIVE.TRANS64.RED.A1T0 RZ, [R2+URZ], RZ ;  /* 0x000000ff02ff79a7 */ /* 0x0045e200081004ff */
[----:B-1----:R-:W-:-:S02]  /*2e90*/  LOP3.LUT P3, RZ, R6, 0x1, RZ, 0xc0, !PT ;  /* 0x0000000106ff7812 */ /* 0x002fc4000786c0ff */
[----:B------:R-:W-:-:S04]  /*2ea0*/  SEL R5, RZ, 0x1, P1 ;  /* 0x00000001ff057807 */ /* 0x000fc80000800000 */
[----:B------:R-:W-:Y:S02]  /*2eb0*/  LOP3.LUT R10, R10, R5, RZ, 0x3c, !PT ;  /* 0x000000050a0a7212 */ /* 0x000fe400078e3cff */
[----:B--2---:R-:W-:-:S04]  /*2ec0*/  SEL R2, RZ, 0x1, P0 ;  /* 0x00000001ff027807 */ /* 0x004fc80000000000 */
[----:B------:R-:W-:Y:S01]  /*2ed0*/  LOP3.LUT R9, R9, R2, RZ, 0x3c, !PT ;  /* 0x0000000209097212 */ /* 0x000fe200078e3cff */
[----:B------:R-:W-:Y:S06]  /*2ee0*/  @P3 BRA `(.L_x_51) ;  /* 0xfffffffc002c3947 */ /* 0x000fec000383ffff */
[----:B------:R-:W-:Y:S01]  /*2ef0*/  ULEA UR4, UR5, UR6, 0x3 ;  /* 0x0000000605047291 */ /* 0x000fe2000f8e18ff */
[----:B------:R-:W-:-:S08]  /*2f00*/  SHF.L.U32 R3, R12, 0x1f, RZ ;  /* 0x0000001f0c037819 */ /* 0x000fd000000006ff */
[----:B------:R-:W1:Y:S02]  /*2f10*/  SYNCS.PHASECHK.TRANS64 P0, [UR4+0xa0], R3 ;  /* 0x0000a003ff0075a7 */ /* 0x000e640008001004 */
[----:B-1----:R-:W-:Y:S05]  /*2f20*/  @P0 BRA `(.L_x_52) ;  /* 0x0000000000080947 */ /* 0x002fea0003800000 */
[----:B------:R-:W1:Y:S02]  /*2f30*/  SYNCS.PHASECHK.TRANS64.TRYWAIT P0, [UR4+0xa0], R3 ;  /* 0x0000a003ff0075a7 */ /* 0x000e640008001104 */
[----:B-1----:R-:W-:Y:S05]  /*2f40*/  @!P0 BRA `(.L_x_53) ;  /* 0x0000006800e48947 */ /* 0x002fea0003800000 */
.L_x_52:
[----:B------:R-:W-:-:S04]  /*2f50*/  UIADD3 UR7, UPT, UPT, UR5, 0x1, URZ ;  /* 0x0000000105077890 */ /* 0x000fc8000fffe0ff */
[----:B------:R-:W-:-:S04]  /*2f60*/  UISETP.NE.AND UP0, UPT, UR7, 0x2, UPT ;  /* 0x000000020700788c */ /* 0x000fc8000bf05270 */
[----:B------:R-:W-:Y:S02]  /*2f70*/  USEL UR8, URZ, 0x1, UP0 ;  /* 0x00000001ff087887 */ /* 0x000fe40008000000 */
[----:B------:R-:W-:-:S04]  /*2f80*/  USEL UR7, UR7, URZ, UP0 ;  /* 0x000000ff07077287 */ /* 0x000fc80008000000 */
[----:B------:R-:W-:Y:S01]  /*2f90*/  ULEA UR7, UR7, UR6, 0x3 ;  /* 0x0000000607077291 */ /* 0x000fe2000f8e18ff */
[----:B-1----:R-:W-:-:S04]  /*2fa0*/  LOP3.LUT R3, R12, UR8, RZ, 0x3c, !PT ;  /* 0x000000080c037c12 */ /* 0x002fc8000f8e3cff */
[----:B------:R-:W-:-:S04]  /*2fb0*/  SHF.L.U32 R0, R3, 0x1f, RZ ;  /* 0x0000001f03007819 */ /* 0x000fc800000006ff */
[----:B------:R-:W1:Y:S02]  /*2fc0*/  SYNCS.PHASECHK.TRANS64 P0, [UR7+0xa0], R0 ;  /* 0x0000a000ff0075a7 */ /* 0x000e640008001007 */
[----:B-1----:R-:W-:Y:S05]  /*2fd0*/  @P0 EXIT ;  /* 0x000000000000094d */ /* 0x002fea0003800000 */
[----:B------:R-:W-:Y:S02]  /*2fe0*/  SHF.L.U32 R3, R3, 0x1f, RZ ;  /* 0x0000001f03037819 */ /* 0x000fe400000006ff */
[----:B------:R-:W-:-:S07]  /*2ff0*/  MOV R0, UR7 ;  /* 0x0000000700007c02 */ /* 0x000fce0008000f00 */
.L_x_54:
[----:B-1----:R1:W2:Y:S02]  /*3000*/  SYNCS.PHASECHK.TRANS64.TRYWAIT P0, [R0+URZ+0xa0], R3 ;  /* 0x0000a003000075a7 */ /* 0x0022a400080011ff */
[----:B--2---:R-:W-:Y:S05]  /*3010*/  @!P0 NANOSLEEP.SYNCS 0x989680 ;  /* 0x009896800000895d */ /* 0x004fea0003900000 */
[----:B------:R-:W2:Y:S02]  /*3020*/  @!P0 SYNCS.PHASECHK.TRANS64 P0, [R0+URZ+0xa0], R3 ;  /* 0x0000a003000085a7 */ /* 0x000ea400080010ff */
[----:B--2---:R-:W-:Y:S05]  /*3030*/  @P0 EXIT ;  /* 0x000000000000094d */ /* 0x004fea0003800000 */
[----:B------:R-:W-:Y:S05]  /*3040*/  BRA `(.L_x_54) ;  /* 0xfffffffc00ec7947 */ /* 0x000fea000383ffff */
.L_x_47:
[----:B------:R-:W-:Y:S05]  /*3050*/  BRA.U UP4, `(.L_x_55) ;  /* 0x0000000d04d87547 */ /* 0x000fea000b800000 */
[----:B------:R-:W1:Y:S01]  /*3060*/  S2UR UR7, SR_CgaCtaId ;  /* 0x00000000000779c3 */ /* 0x000e620000008800 */
[----:B------:R-:W-:Y:S01]  /*3070*/  UMOV UR4, 0x40 ;  /* 0x0000004000047882 */ /* 0x000fe20000000000 */
[----:B------:R-:W-:Y:S01]  /*3080*/  NOP ;  /* 0x0000000000007918 */ /* 0x000fe20000000000 */
[----:B------:R-:W-:Y:S01]  /*3090*/  UMOV UR6, 0x400 ;  /* 0x0000040000067882 */ /* 0x000fe20000000000 */
[----:B-1----:R-:W-:Y:S02]  /*30a0*/  ULEA UR5, UR7, UR4, 0x18 ;  /* 0x0000000407057291 */ /* 0x002fe4000f8ec0ff */
[----:B------:R-:W-:-:S07]  /*30b0*/  ULEA UR6, UR7, UR6, 0x18 ;  /* 0x0000000607067291 */ /* 0x000fce000f8ec0ff */
[----:B------:R-:W1:Y:S02]  /*30c0*/  LDS.U8 R0, [UR5+0x1c] ;  /* 0x00001c05ff007984 */ /* 0x000e640008000000 */
[----:B-1----:R-:W-:-:S13]  /*30d0*/  ISETP.NE.AND P0, PT, R0, RZ, PT ;  /* 0x000000ff0000720c */ /* 0x002fda0003f05270 */
[----:B------:R-:W-:Y:S05]  /*30e0*/  @P0 BRA `(.L_x_56) ;  /* 0x0000000000580947 */ /* 0x000fea0003800000 */
[----:B------:R-:W-:-:S13]  /*30f0*/  ELECT P0, URZ, PT ;  /* 0x0000000000ff782f */ /* 0x000fda0003800000 */
[----:B------:R-:W-:Y:S05]  /*3100*/  @!P0 BRA `(.L_x_57) ;  /* 0x0000000000608947 */ /* 0x000fea0003800000 */
[----:B------:R-:W-:Y:S01]  /*3110*/  UMOV UR4, 0x10 ;  /* 0x0000001000047882 */ /* 0x000fe20000000000 */
[----:B------:R-:W-:Y:S01]  /*3120*/  HFMA2 R0, -RZ, RZ, 0, 5.9604644775390625e-08 ;  /* 0x00000001ff007431 */ /* 0x000fe200000001ff */
[----:B------:R-:W-:-:S03]  /*3130*/  MOV R3, 0xffff ;  /* 0x0000ffff00037802 */ /* 0x000fc60000000f00 */
[----:B------:R-:W-:Y:S04]  /*3140*/  DEPBAR.LE SB1, 0x36 ;  /* 0x00009d800000791a */ /* 0x000fe80000000000 */
[----:B------:R-:W1:Y:S02]  /*3150*/  UTCATOMSWS.FIND_AND_SET.ALIGN UP0, UR4, UR4 ;  /* 0x00000004000475e3 */ /* 0x000e640008000800 */
[----:B-1----:R-:W-:Y:S01]  /*3160*/  MOV R4, UR4 ;  /* 0x0000000400047c02 */ /* 0x002fe20008000f00 */
[----:B------:R-:W-:Y:S06]  /*3170*/  BRA.U UP0, `(.L_x_58) ;  /* 0x0000000100187547 */ /* 0x000fec000b800000 */
.L_x_59:
[----:B------:R-:W-:Y:S05]  /*3180*/  NANOSLEEP 0x64 ;  /* 0x000000640000795d */ /* 0x000fea0003800000 */
[----:B------:R-:W-:-:S05]  /*3190*/  UMOV UR4, 0x10 ;  /* 0x0000001000047882 */ /* 0x000fca0000000000 */
[----:B------:R-:W-:Y:S04]  /*31a0*/  DEPBAR.LE SB1, 0x36 ;  /* 0x00009d800000791a */ /* 0x000fe80000000000 */
[----:B------:R-:W1:Y:S02]  /*31b0*/  UTCATOMSWS.FIND_AND_SET.ALIGN UP0, UR4, UR4 ;  /* 0x00000004000475e3 */ /* 0x000e640008000800 */
[----:B-1----:R-:W-:Y:S01]  /*31c0*/  MOV R4, UR4 ;  /* 0x0000000400047c02 */ /* 0x002fe20008000f00 */
[----:B------:R-:W-:Y:S05]  /*31d0*/  BRA.U !UP0, `(.L_x_59) ;  /* 0xfffffffd08e87547 */ /* 0x000fea000b83ffff */
.L_x_58:
[-C--:B------:R-:W-:Y:S02]  /*31e0*/  SHF.L.U32 R3, R3, R4.reuse, RZ ;  /* 0x0000000403037219 */ /* 0x080fe400000006ff */
[----:B------:R-:W-:Y:S01]  /*31f0*/  SHF.L.U32 R0, R0, R4, RZ ;  /* 0x0000000400007219 */ /* 0x000fe200000006ff */
[----:B------:R-:W-:Y:S02]  /*3200*/  IMAD.SHL.U32 R4, R4, 0x20, RZ ;  /* 0x0000002004047824 */ /* 0x000fe400078e00ff */
[----:B------:R1:W-:Y:S04]  /*3210*/  ATOMS.OR RZ, [UR5+0x14], R3 ;  /* 0x00001403ffff798c */ /* 0x0003e8000b000005 */
[----:B------:R1:W-:Y:S04]  /*3220*/  ATOMS.OR RZ, [UR5+0x18], R0 ;  /* 0x00001800ffff798c */ /* 0x0003e8000b000005 */
[----:B------:R1:W-:Y:S01]  /*3230*/  STS [UR6+0x140], R4 ;  /* 0x00014004ff007988 */ /* 0x0003e20008000806 */
[----:B------:R-:W-:Y:S05]  /*3240*/  BRA `(.L_x_57) ;  /* 0x0000000000107947 */ /* 0x000fea0003800000 */
.L_x_56:
[----:B------:R-:W-:Y:S02]  /*3250*/  MOV R0, 0xffffffff ;  /* 0xffffffff00007802 */ /* 0x000fe40000000f00 */
[----:B------:R-:W-:-:S03]  /*3260*/  MOV R4, 0x3290 ;  /* 0x0000329000047802 */ /* 0x000fc60000000f00 */
[----:B------:R1:W-:Y:S04]  /*3270*/  STS [UR6+0x140], R0 ;  /* 0x00014000ff007988 */ /* 0x0003e80008000806 */
[----:B-1---5:R-:W-:Y:S05]  /*3280*/  CALL.REL.NOINC `($__internal_1_$__cuda_sm10x_tcgen05_guardrail_trap_phase_invalid_during_alloc) ;  /* 0x00000070002c7944 */ /* 0x022fea0003c00000 */
.L_x_57:
[----:B------:R-:W-:Y:S05]  /*3290*/  WARPSYNC.ALL ;  /* 0x0000000000007948 */ /* 0x000fea0003800000 */
[----:B------:R-:W2:Y:S01]  /*32a0*/  S2UR UR4, SR_CgaCtaId ;  /* 0x00000000000479c3 */ /* 0x000ea20000008800 */
[----:B------:R-:W-:Y:S01]  /*32b0*/  UMOV UR26, 0x400 ;  /* 0x00000400001a7882 */ /* 0x000fe20000000000 */
[----:B------:R-:W-:-:S06]  /*32c0*/  NOP ;  /* 0x0000000000007918 */ /* 0x000fcc0000000000 */
[----:B------:R-:W-:Y:S06]  /*32d0*/  BAR.ARV 0x6, 0xa0 ;  /* 0x0182800000007b1d */ /* 0x000fec0000002000 */
[----:B------:R-:W3:Y:S01]  /*32e0*/  LDCU UR5, c[0x0][0x38c] ;  /* 0x00007180ff0577ac */ /* 0x000ee20008000800 */
[----:B------:R-:W-:Y:S01]  /*32f0*/  LOP3.LUT R2, R2, 0xffff, RZ, 0xc0, !PT ;  /* 0x0000ffff02027812 */ /* 0x000fe200078ec0ff */
[----:B------:R-:W-:Y:S01]  /*3300*/  IMAD.MOV.U32 R11, RZ, RZ, 0x1 ;  /* 0x00000001ff0b7424 */ /* 0x000fe200078e00ff */
[----:B------:R-:W-:Y:S01]  /*3310*/  CS2R R8, SRZ ;  /* 0x0000000000087805 */ /* 0x000fe2000001ff00 */
[----:B------:R-:W4:Y:S01]  /*3320*/  LDCU UR7, c[0x0][0x38c] ;  /* 0x00007180ff0777ac */ /* 0x000f220008000800 */
[----:B------:R-:W-:Y:S01]  /*3330*/  R2UR UR27, R2 ;  /* 0x00000000021b72ca */ /* 0x000fe200000e0000 */
[----:B------:R-:W-:Y:S01]  /*3340*/  IMAD.MOV.U32 R10, RZ, RZ, RZ ;  /* 0x000000ffff0a7224 */ /* 0x000fe200078e00ff */
[----:B------:R-:W-:Y:S01]  /*3350*/  UMOV UR30, URZ ;  /* 0x000000ff001e7c82 */ /* 0x000fe20008000000 */
[----:B------:R-:W-:Y:S01]  /*3360*/  UMOV UR24, URZ ;  /* 0x000000ff00187c82 */ /* 0x000fe20008000000 */
[----:B--2---:R-:W-:Y:S01]  /*3370*/  ULEA UR26, UR4, UR26, 0x18 ;  /* 0x0000001a041a7291 */ /* 0x004fe2000f8ec0ff */
[----:B------:R-:W-:Y:S01]  /*3380*/  UMOV UR38, 0x0 ;  /* 0x0000000000267882 */ /* 0x000fe20000000000 */
[----:B------:R-:W-:-:S02]  /*3390*/  UMOV UR39, 0x4400010 ;  /* 0x0440001000277882 */ /* 0x000fc40000000000 */
[----:B------:R-:W-:Y:S02]  /*33a0*/  UIADD3 UR4, UPT, UPT, UR26, 0x8800, URZ ;  /* 0x000088001a047890 */ /* 0x000fe4000fffe0ff */
[----:B------:R-:W-:Y:S02]  /*33b0*/  UIADD3 UR6, UPT, UPT, UR26, 0x10800, URZ ;  /* 0x000108001a067890 */ /* 0x000fe4000fffe0ff */
[----:B---3--:R-:W-:Y:S01]  /*33c0*/  UIADD3 UR5, UPT, UPT, UR5, 0x3f, URZ ;  /* 0x0000003f05057890 */ /* 0x008fe2000fffe0ff */
[----:B-1----:R-:W1:Y:S01]  /*33d0*/  LDS R0, [UR26+0x140] ;  /* 0x0001401aff007984 */ /* 0x002e620008000800 */
[----:B------:R-:W-:Y:S01]  /*33e0*/  UMOV UR36, 0x0 ;  /* 0x0000000000247882 */ /* 0x000fe20000000000 */
[----:B------:R-:W-:Y:S01]  /*33f0*/  UMOV UR37, 0x4400010 ;  /* 0x0440001000257882 */ /* 0x000fe20000000000 */
[----:B------:R-:W-:Y:S02]  /*3400*/  USHF.R.S32.HI UR40, URZ, 0x1f, UR5 ;  /* 0x0000001fff287899 */ /* 0x000fe40008011405 */
[----:B----4-:R-:W-:-:S02]  /*3410*/  UISETP.GE.AND UP4, UPT, UR7, 0x1, UPT ;  /* 0x000000010700788c */ /* 0x010fc4000bf86270 */
[----:B------:R-:W-:Y:S02]  /*3420*/  ULEA.HI UR40, UR40, UR5, URZ, 0x6 ;  /* 0x0000000528287291 */ /* 0x000fe4000f8f30ff */
[----:B------:R-:W-:Y:S02]  /*3430*/  USHF.R.U32.HI UR5, URZ, 0x4, UR4 ;  /* 0x00000004ff057899 */ /* 0x000fe40008011604 */
[----:B------:R-:W-:Y:S02]  /*3440*/  USHF.R.S32.HI UR40, URZ, 0x6, UR40 ;  /* 0x00000006ff287899 */ /* 0x000fe40008011428 */
[----:B------:R-:W-:Y:S02]  /*3450*/  USHF.R.U32.HI UR4, URZ, 0x4, UR6 ;  /* 0x00000004ff047899 */ /* 0x000fe40008011606 */
[----:B------:R-:W-:Y:S02]  /*3460*/  UISETP.LT.AND UP0, UPT, UR40, 0x1, UPT ;  /* 0x000000012800788c */ /* 0x000fe4000bf01270 */
[----:B------:R-:W-:-:S02]  /*3470*/  ULOP3.LUT UR5, UR5, 0x3fff, URZ, 0xc0, !UPT ;  /* 0x00003fff05057892 */ /* 0x000fc4000f8ec0ff */
[----:B------:R-:W-:Y:S02]  /*3480*/  ULOP3.LUT UR4, UR4, 0x3fff, URZ, 0xc0, !UPT ;  /* 0x00003fff04047892 */ /* 0x000fe4000f8ec0ff */
[----:B------:R-:W-:Y:S02]  /*3490*/  USEL UR41, UR40, 0x1, !UP0 ;  /* 0x0000000128297887 */ /* 0x000fe4000c000000 */
[----:B------:R-:W-:Y:S02]  /*34a0*/  ULOP3.LUT UR28, UR5, 0x10000, URZ, 0xfc, !UPT ;  /* 0x00010000051c7892 */ /* 0x000fe4000f8efcff */
[----:B------:R-:W-:Y:S02]  /*34b0*/  ULOP3.LUT UR29, UR4, 0x10000, URZ, 0xfc, !UPT ;  /* 0x00010000041d7892 */ /* 0x000fe4000f8efcff */
[----:B------:R-:W-:Y:S01]  /*34c0*/  UIADD3 UR41, UPT, UPT, -UR41, URZ, URZ ;  /* 0x000000ff29297290 */ /* 0x000fe2000fffe1ff */
[----:B------:R-:W-:Y:S01]  /*34d0*/  UMOV UR34, 0x0 ;  /* 0x0000000000227882 */ /* 0x000fe20000000000 */
[----:B------:R-:W-:Y:S01]  /*34e0*/  UMOV UR35, 0x4400010 ;  /* 0x0440001000237882 */ /* 0x000fe20000000000 */
[----:B------:R-:W-:Y:S01]  /*34f0*/  UMOV UR32, 0x0 ;  /* 0x0000000000207882 */ /* 0x000fe20000000000 */
[----:B------:R-:W-:Y:S01]  /*3500*/  UMOV UR33, 0x4400010 ;  /* 0x0440001000217882 */ /* 0x000fe20000000000 */
[----:B-1----:R-:W-:-:S15]  /*3510*/  R2UR UR42, R0 ;  /* 0x00000000002a72ca */ /* 0x002fde00000e0000 */
.L_x_66:
[----:B------:R-:W-:Y:S02]  /*3520*/  LEA R0, R10, UR26, 0x3 ;  /* 0x0000001a0a007c11 */ /* 0x000fe4000f8e18ff */
[----:B------:R-:W-:Y:S02]  /*3530*/  SHF.L.U32 R5, R9, 0x1f, RZ ;  /* 0x0000001f09057819 */ /* 0x000fe400000006ff */
[----:B------:R-:W-:Y:S01]  /*3540*/  PLOP3.LUT P0, PT, PT, PT, UP4, 0x80, 0x8 ;  /* 0x000000000008781c */ /* 0x000fe20003f0f048 */
[----:B------:R-:W-:Y:S01]  /*3550*/  VIADD R3, R0, 0xa0 ;  /* 0x000000a000037836 */ /* 0x000fe20000000000 */
[----:B-1----:R-:W1:Y:S02]  /*3560*/  SYNCS.PHASECHK.TRANS64.TRYWAIT P1, [R0+URZ+0x90], R5 ;  /* 0x00009005000075a7 */ /* 0x002e6400080211ff */
[----:B-1-3--:R-:W-:Y:S09]  /*3570*/  @!P1 BRA `(.L_x_60) ;  /* 0x0000006400709947 */ /* 0x00aff20003800000 */
.L_x_153:
[----:B------:R-:W-:Y:S01]  /*3580*/  LEA R4, R10, UR26, 0x4 ;  /* 0x0000001a0a047c11 */ /* 0x000fe2000f8e20ff */
[----:B------:R-:W-:Y:S01]  /*3590*/  @UP4 ULEA UR4, UR24, UR26, 0x3 ;  /* 0x0000001a18044291 */ /* 0x000fe2000f8e18ff */
[----:B------:R-:W-:Y:S01]  /*35a0*/  PLOP3.LUT P2, PT, PT, PT, PT, 0x80, 0x8 ;  /* 0x000000000008781c */ /* 0x000fe20003f4f070 */
[----:B------:R-:W-:Y:S01]  /*35b0*/  ULEA UR31, UR30, UR26, 0x3 ;  /* 0x0000001a1e1f7291 */ /* 0x000fe2000f8e18ff */
[----:B------:R-:W-:Y:S02]  /*35c0*/  PRMT R3, RZ, 0x654, R3 ;  /* 0x00000654ff037816 */ /* 0x000fe40000000003 */
[----:B-1----:R-:W1:Y:S01]  /*35d0*/  LDS.128 R4, [R4+0x120] ;  /* 0x0001200004047984 */ /* 0x002e620000000c00 */
[----:B------:R-:W-:Y:S02]  /*35e0*/  @P0 SHF.L.U32 R2, R8, 0x1f, RZ ;  /* 0x0000001f08020819 */ /* 0x000fe400000006ff */
[----:B------:R-:W-:Y:S01]  /*35f0*/  SHF.L.U32 R0, R11, 0x1f, RZ ;  /* 0x0000001f0b007819 */ /* 0x000fe200000006ff */
[----:B------:R-:W-:Y:S01]  /*3600*/  @!PT LDS RZ, [RZ] ;  /* 0x00000000fffff984 */ /* 0x000fe20000000800 */
[----:B------:R-:W-:Y:S01]  /*3610*/  @!PT LDS RZ, [RZ] ;  /* 0x00000000fffff984 */ /* 0x000fe20000000800 */
[----:B------:R-:W-:Y:S01]  /*3620*/  @!PT LDS RZ, [RZ] ;  /* 0x00000000fffff984 */ /* 0x000fe20000000800 */
[----:B------:R-:W-:Y:S01]  /*3630*/  @!PT LDS RZ, [RZ] ;  /* 0x00000000fffff984 */ /* 0x000fe20000000800 */
[----:B------:R2:W-:Y:S06]  /*3640*/  MEMBAR.ALL.CTA ;  /* 0x0000000000007992 */ /* 0x0005ec0000008000 */
[----:B--2---:R-:W2:Y:S02]  /*3650*/  FENCE.VIEW.ASYNC.S ;  /* 0x00000000000073c6 */ /* 0x004ea40000000000 */
[----:B--2---:R2:W-:Y:S01]  /*3660*/  SYNCS.ARRIVE.TRANS64.RED.A1T0 RZ, [R3+URZ], RZ ;  /* 0x000000ff03ff79a7 */ /* 0x0045e200081004ff */
[----:B------:R2:W3:Y:S01]  /*3670*/  @P0 SYNCS.PHASECHK.TRANS64.TRYWAIT P2, [UR4], R2 ;  /* 0x00000002ff0005a7 */ /* 0x0004e20008041104 */
[----:B------:R-:W-:Y:S01]  /*3680*/  ULEA.HI UR4, UR30, UR30, URZ, 0x1 ;  /* 0x0000001e1e047291 */ /* 0x000fe2000f8f08ff */
[----:B-1----:R-:W-:-:S03]  /*3690*/  LOP3.LUT P1, RZ, R6, 0x1, RZ, 0xc0, !PT ;  /* 0x0000000106ff7812 */ /* 0x002fc6000782c0ff */
[----:B------:R-:W-:Y:S02]  /*36a0*/  USHF.L.U32 UR11, UR4, 0x7, URZ ;  /* 0x00000007040b7899 */ /* 0x000fe400080006ff */
[----:B------:R-:W-:Y:S02]  /*36b0*/  ULOP3.LUT UR4, UR4, 0xffe, URZ, 0xc0, !UPT ;  /* 0x00000ffe04047892 */ /* 0x000fe4000f8ec0ff */
[----:B------:R-:W-:Y:S02]  /*36c0*/  ULOP3.LUT UR11, UR11, 0xffffff00, URZ, 0xc0, !UPT ;  /* 0xffffff000b0b7892 */ /* 0x000fe4000f8ec0ff */
[----:B------:R-:W-:Y:S02]  /*36d0*/  UIADD3 UR4, UPT, UPT, -UR4, UR30, URZ ;  /* 0x0000001e04047290 */ /* 0x000fe4000fffe1ff */
[----:B------:R-:W-:Y:S01]  /*36e0*/  UIADD3 UR11, UPT, UPT, UR42, UR11, URZ ;  /* 0x0000000b2a0b7290 */ /* 0x000fe2000fffe0ff */
[----:B------:R-:W1:Y:S03]  /*36f0*/  SYNCS.PHASECHK.TRANS64.TRYWAIT P0, [UR31+0xd0], R0 ;  /* 0x0000d000ff0075a7 */ /* 0x000e66000800111f */
[----:B------:R-:W-:Y:S01]  /*3700*/  ULEA UR11, UR4, UR11, 0x14 ;  /* 0x0000000b040b7291 */ /* 0x000fe2000f8ea0ff */
[----:B-123--:R-:W-:Y:S11]  /*3710*/  @!P0 BRA `(.L_x_61) ;  /* 0x00000064001c8947 */ /* 0x00eff60003800000 */
.L_x_155:
[----:B------:R-:W-:Y:S01]  /*3720*/  IADD3 R10, PT, PT, R10, 0x1, RZ ;  /* 0x000000010a0a7810 */ /* 0x000fe20007ffe0ff */
[----:B------:R-:W-:Y:S06]  /*3730*/  BRA.U !UP4, `(.L_x_62) ;  /* 0x000000010cc07547 */ /* 0x000fec000b800000 */
[----:B------:R-:W-:Y:S01]  /*3740*/  UPLOP3.LUT UP2, UPT, UPT, UPT, UPT, 0x40, 0x4 ;  /* 0x000000000004789c */ /* 0x000fe20003f4e870 */
[----:B------:R-:W-:Y:S01]  /*3750*/  UMOV UR23, UR41 ;  /* 0x0000002900177c82 */ /* 0x000fe20008000000 */
[----:B------:R-:W-:Y:S01]  /*3760*/  UMOV UR22, UR40 ;  /* 0x0000002800167c82 */ /* 0x000fe20008000000 */
[----:B------:R-:W-:-:S08]  /*3770*/  UMOV UR10, UR24 ;  /* 0x00000018000a7c82 */ /* 0x000fd00008000000 */
.L_x_65:
[----:B------:R-:W-:Y:S02]  /*3780*/  UIADD3 UR23, UPT, UPT, UR23, 0x1, URZ ;  /* 0x0000000117177890 */ /* 0x000fe4000fffe0ff */
[----:B--2---:R-:W-:Y:S02]  /*3790*/  ULEA UR5, UR10, UR26, 0x3 ;  /* 0x0000001a0a057291 */ /* 0x004fe4000f8e18ff */
[----:B------:R-:W-:Y:S01]  /*37a0*/  UISETP.NE.AND UP3, UPT, UR23, URZ, UPT ;  /* 0x000000ff1700728c */ /* 0x000fe2000bf65270 */
[----:B---3--:R-:W-:Y:S10]  /*37b0*/  @P2 BRA `(.L_x_63) ;  /* 0x00000000000c2947 */ /* 0x008ff40003800000 */
[----:B-1----:R-:W-:Y:S04]  /*37c0*/  SHF.L.U32 R3, R8, 0x1f, RZ ;  /* 0x0000001f08037819 */ /* 0x002fe800000006ff */
[----:B------:R-:W1:Y:S02]  /*37d0*/  SYNCS.PHASECHK.TRANS64.TRYWAIT P0, [UR5], R3 ;  /* 0x00000003ff0075a7 */ /* 0x000e640008001105 */
[----:B-1----:R-:W-:Y:S05]  /*37e0*/  @!P0 BRA `(.L_x_64) ;  /* 0x0000006400008947 */ /* 0x002fea0003800000 */
.L_x_63:
[----:B------:R-:W-:Y:S01]  /*37f0*/  UISETP.NE.AND UP0, UPT, UR22, 0x1, UPT ;  /* 0x000000011600788c */ /* 0x000fe2000bf05270 */
[----:B------:R-:W-:Y:S01]  /*3800*/  PLOP3.LUT P2, PT, PT, PT, PT, 0x80, 0x8 ;  /* 0x000000000008781c */ /* 0x000fe20003f4f070 */
[----:B------:R-:W-:Y:S02]  /*3810*/  UIADD3 UR4, UPT, UPT, UR10, 0x1, URZ ;  /* 0x000000010a047890 */ /* 0x000fe4000fffe0ff */
[----:B------:R-:W-:Y:S02]  /*3820*/  UIADD3 UR25, UPT, UPT, UR5, 0x20, URZ ;  /* 0x0000002005197890 */ /* 0x000fe4000fffe0ff */
[----:B------:R-:W-:Y:S01]  /*3830*/  UISETP.NE.AND UP1, UPT, UR4, 0x4, UPT ;  /* 0x000000040400788c */ /* 0x000fe2000bf25270 */
[----:B------:R-:W-:Y:S01]  /*3840*/  PLOP3.LUT P0, PT, PT, PT, UP0, 0x80, 0x8 ;  /* 0x000000000008781c */ /* 0x000fe20003f0f008 */
[----:B------:R-:W-:Y:S02]  /*3850*/  UIADD3 UR22, UPT, UPT, UR22, -0x1, URZ ;  /* 0xffffffff16167890 */ /* 0x000fe4000fffe0ff */
[----:B------:R-:W-:Y:S02]  /*3860*/  USEL UR6, URZ, 0x1, UP1 ;  /* 0x00000001ff067887 */ /* 0x000fe40008800000 */
[----:B------:R-:W-:Y:S01]  /*3870*/  USEL UR24, UR4, URZ, UP1 ;  /* 0x000000ff04187287 */ /* 0x000fe20008800000 */
[----:B------:R-:W-:Y:S01]  /*3880*/  UMOV UR7, 0x40004040 ;  /* 0x4000404000077882 */ /* 0x000fe20000000000 */
[----:B------:R-:W-:Y:S02]  /*3890*/  UMOV UR5, 0x40004040 ;  /* 0x4000404000057882 */ /* 0x000fe40000000000 */
[----:B------:R-:W-:Y:S01]  /*38a0*/  @UP0 ULEA UR4, UR24, UR26, 0x3 ;  /* 0x0000001a18040291 */ /* 0x000fe2000f8e18ff */
[----:B------:R-:W-:Y:S01]  /*38b0*/  LOP3.LUT R8, R8, UR6, RZ, 0x3c, !PT ;  /* 0x0000000608087c12 */ /* 0x000fe2000f8e3cff */
[----:B------:R-:W-:Y:S01]  /*38c0*/  ULEA UR6, UR10, UR29, 0xb ;  /* 0x0000001d0a067291 */ /* 0x000fe2000f8e58ff */
[----:B------:R-:W-:Y:S02]  /*38d0*/  UMOV UR21, 0x40004040 ;  /* 0x4000404000157882 */ /* 0x000fe40000000000 */
[----:B-1----:R-:W-:Y:S01]  /*38e0*/  @P0 SHF.L.U32 R0, R8, 0x1f, RZ ;  /* 0x0000001f08000819 */ /* 0x002fe200000006ff */
[----:B------:R-:W-:Y:S02]  /*38f0*/  UIADD3 UR20, UPT, UPT, UR6, 0x2, URZ ;  /* 0x0000000206147890 */ /* 0x000fe4000fffe0ff */
[----:B------:R-:W-:Y:S01]  /*3900*/  UIADD3 UR16, UPT, UPT, UR6, 0x4, URZ ;  /* 0x0000000406107890 */ /* 0x000fe2000fffe0ff */
[----:B------:R2:W3:Y:S01]  /*3910*/  @P0 SYNCS.PHASECHK.TRANS64.TRYWAIT P2, [UR4], R0 ;  /* 0x00000000ff0005a7 */ /* 0x0004e20008041104 */
[----:B------:R-:W-:Y:S02]  /*3920*/  ULEA UR4, UR10, UR28, 0x9 ;  /* 0x0000001c0a047291 */ /* 0x000fe4000f8e48ff */
[----:B------:R-:W-:Y:S02]  /*3930*/  UIADD3 UR12, UPT, UPT, UR6, 0x6, URZ ;  /* 0x00000006060c7890 */ /* 0x000fe4000fffe0ff */
[----:B------:R-:W-:Y:S02]  /*3940*/  UIADD3 UR18, UPT, UPT, UR4, 0x2, URZ ;  /* 0x0000000204127890 */ /* 0x000fe4000fffe0ff */
[----:B------:R-:W-:Y:S02]  /*3950*/  UIADD3 UR14, UPT, UPT, UR4, 0x4, URZ ;  /* 0x00000004040e7890 */ /* 0x000fe4000fffe0ff */
[----:B------:R-:W-:Y:S01]  /*3960*/  UIADD3 UR8, UPT, UPT, UR4, 0x6, URZ ;  /* 0x0000000604087890 */ /* 0x000fe2000fffe0ff */
[----:B------:R2:W-:Y:S01]  /*3970*/  UTCHMMA gdesc[UR4], gdesc[UR6], tmem[UR11], tmem[UR38], idesc[UR39], UP2 ;  /* 0x00ff2606040075ea */ /* 0x0005e2000900000b */
[----:B------:R-:W-:Y:S01]  /*3980*/  UPLOP3.LUT UP2, UPT, UPT, UPT, UPT, 0x80, 0x8 ;  /* 0x000000000008789c */ /* 0x000fe20003f4f070 */
[----:B------:R-:W-:Y:S01]  /*3990*/  UMOV UR19, 0x40004040 ;  /* 0x4000404000137882 */ /* 0x000fe20000000000 */
[----:B------:R-:W-:Y:S01]  /*39a0*/  UMOV UR17, 0x40004040 ;  /* 0x4000404000117882 */ /* 0x000fe20000000000 */
[----:B------:R2:W-:Y:S01]  /*39b0*/  UTCHMMA gdesc[UR18], gdesc[UR20], tmem[UR11], tmem[UR36], idesc[UR37], UPT ;  /* 0x00ff2414120075ea */ /* 0x0005e2000b80000b */
[----:B------:R-:W-:Y:S01]  /*39c0*/  UMOV UR15, 0x40004040 ;  /* 0x40004040000f7882 */ /* 0x000fe20000000000 */
[----:B------:R-:W-:Y:S01]  /*39d0*/  UMOV UR13, 0x40004040 ;  /* 0x40004040000d7882 */ /* 0x000fe20000000000 */
[----:B------:R-:W-:Y:S01]  /*39e0*/  UMOV UR9, 0x40004040 ;  /* 0x4000404000097882 */ /* 0x000fe20000000000 */
[----:B------:R2:W-:Y:S01]  /*39f0*/  UTCHMMA gdesc[UR14], gdesc[UR16], tmem[UR11], tmem[UR34], idesc[UR35], UPT ;  /* 0x00ff22100e0075ea */ /* 0x0005e2000b80000b */
[----:B------:R2:W-:Y:S01]  /*3a00*/  UTCHMMA gdesc[UR8], gdesc[UR12], tmem[UR11], tmem[UR32], idesc[UR33], UPT ;  /* 0x00ff200c080075ea */ /* 0x0005e2000b80000b */
[----:B------:R2:W-:Y:S01]  /*3a10*/  UTCBAR.MULTICAST [UR25], URZ, UR27 ;  /* 0x000000ff190073e9 */ /* 0x0005e2000800081b */
[----:B------:R-:W-:Y:S01]  /*3a20*/  UMOV UR10, UR24 ;  /* 0x00000018000a7c82 */ /* 0x000fe20008000000 */
[----:B------:R-:W-:Y:S05]  /*3a30*/  BRA.U UP3, `(.L_x_65) ;  /* 0xfffffffd03507547 */ /* 0x000fea000b83ffff */
.L_x_62:
[----:B--2---:R-:W-:Y:S01]  /*3a40*/  UIADD3 UR4, UPT, UPT, UR30, 0x1, URZ ;  /* 0x000000011e047890 */ /* 0x004fe2000fffe0ff */
[C---:B------:R-:W-:Y:S01]  /*3a50*/  ISETP.NE.AND P0, PT, R10.reuse, 0x2, PT ;  /* 0x000000020a00780c */ /* 0x040fe20003f05270 */
[----:B------:R-:W-:Y:S02]  /*3a60*/  UIADD3 UR5, UPT, UPT, UR31, 0xb0, URZ ;  /* 0x000000b01f057890 */ /* 0x000fe4000fffe0ff */
[----:B------:R-:W-:Y:S01]  /*3a70*/  UISETP.NE.AND UP0, UPT, UR4, 0x4, UPT ;  /* 0x000000040400788c */ /* 0x000fe2000bf05270 */
[----:B-1----:R-:W-:Y:S02]  /*3a80*/  SEL R0, RZ, 0x1, P0 ;  /* 0x00000001ff007807 */ /* 0x002fe40000000000 */
[----:B------:R-:W-:Y:S01]  /*3a90*/  SEL R10, R10, RZ, P0 ;  /* 0x000000ff0a0a7207 */ /* 0x000fe20000000000 */
[----:B------:R-:W-:Y:S01]  /*3aa0*/  USEL UR6, URZ, 0x1, UP0 ;  /* 0x00000001ff067887 */ /* 0x000fe20008000000 */
[----:B------:R-:W-:Y:S01]  /*3ab0*/  LOP3.LUT R9, R9, R0, RZ, 0x3c, !PT ;  /* 0x0000000009097212 */ /* 0x000fe200078e3cff */
[----:B------:R-:W-:Y:S01]  /*3ac0*/  USEL UR30, UR4, URZ, UP0 ;  /* 0x000000ff041e7287 */ /* 0x000fe20008000000 */
[----:B------:R1:W-:Y:S03]  /*3ad0*/  UTCBAR [UR5], URZ ;  /* 0x000000ff050073e9 */ /* 0x0003e600080000ff */
[----:B------:R-:W-:Y:S01]  /*3ae0*/  LOP3.LUT R11, R11, UR6, RZ, 0x3c, !PT ;  /* 0x000000060b0b7c12 */ /* 0x000fe2000f8e3cff */
[----:B------:R-:W-:Y:S07]  /*3af0*/  @P1 BRA `(.L_x_66) ;  /* 0xfffffff800881947 */ /* 0x000fee000383ffff */
[----:B------:R-:W2:Y:S01]  /*3b00*/  S2UR UR8, SR_CgaCtaId ;  /* 0x00000000000879c3 */ /* 0x000ea20000008800 */
[----:B------:R-:W-:Y:S01]  /*3b10*/  ELECT P0, URZ, PT ;  /* 0x0000000000ff782f */ /* 0x000fe20003800000 */
[----:B------:R-:W-:Y:S01]  /*3b20*/  IMAD.MOV.U32 R0, RZ, RZ, 0x1 ;  /* 0x00000001ff007424 */ /* 0x000fe200078e00ff */
[----:B------:R-:W-:Y:S01]  /*3b30*/  UIADD3 UR26, UPT, UPT, UR26, 0xd0, URZ ;  /* 0x000000d01a1a7890 */ /* 0x000fe2000fffe0ff */
[----:B------:R-:W-:Y:S01]  /*3b40*/  SHF.L.U32 R3, R11, 0x1f, RZ ;  /* 0x0000001f0b037819 */ /* 0x000fe200000006ff */
[----:B------:R-:W-:-:S03]  /*3b50*/  UMOV UR4, 0x40 ;  /* 0x0000004000047882 */ /* 0x000fc60000000000 */
[----:B------:R-:W-:Y:S01]  /*3b60*/  UVIRTCOUNT.DEALLOC.SMPOOL 0x80 ;  /* 0x000000800000784c */ /* 0x000fe20000000000 */
[----:B--2---:R-:W-:Y:S02]  /*3b70*/  ULEA UR8, UR8, UR4, 0x18 ;  /* 0x0000000408087291 */ /* 0x004fe4000f8ec0ff */
[----:B------:R-:W-:-:S07]  /*3b80*/  ULEA UR4, UR30, UR26, 0x3 ;  /* 0x0000001a1e047291 */ /* 0x000fce000f8e18ff */
[----:B------:R2:W-:Y:S02]  /*3b90*/  @P0 STS.U8 [UR8+0x1c], R0 ;  /* 0x00001c00ff000988 */ /* 0x0005e40008000008 */
[----:B------:R-:W4:Y:S02]  /*3ba0*/  SYNCS.PHASECHK.TRANS64.TRYWAIT P0, [UR4], R3 ;  /* 0x00000003ff0075a7 */ /* 0x000f240008001104 */
[----:B--2-4-:R-:W-:Y:S05]  /*3bb0*/  @!P0 BRA `(.L_x_67) ;  /* 0x0000006000248947 */ /* 0x014fea0003800000 */
.L_x_158:
[----:B------:R-:W-:-:S04]  /*3bc0*/  UIADD3 UR4, UPT, UPT, UR30, 0x1, URZ ;  /* 0x000000011e047890 */ /* 0x000fc8000fffe0ff */
[----:B------:R-:W-:-:S04]  /*3bd0*/  UISETP.NE.AND UP0, UPT, UR4, 0x4, UPT ;  /* 0x000000040400788c */ /* 0x000fc8000bf05270 */
[----:B------:R-:W-:Y:S02]  /*3be0*/  USEL UR6, URZ, 0x1, UP0 ;  /* 0x00000001ff067887 */ /* 0x000fe40008000000 */
[----:B------:R-:W-:-:S04]  /*3bf0*/  USEL UR4, UR4, URZ, UP0 ;  /* 0x000000ff04047287 */ /* 0x000fc80008000000 */
[----:B-1----:R-:W-:Y:S01]  /*3c00*/  ULEA UR5, UR4, UR26, 0x3 ;  /* 0x0000001a04057291 */ /* 0x002fe2000f8e18ff */
[----:B------:R-:W-:-:S04]  /*3c10*/  LOP3.LUT R2, R11, UR6, RZ, 0x3c, !PT ;  /* 0x000000060b027c12 */ /* 0x000fc8000f8e3cff */
[----:B--2---:R-:W-:-:S04]  /*3c20*/  SHF.L.U32 R3, R2, 0x1f, RZ ;  /* 0x0000001f02037819 */ /* 0x004fc800000006ff */
[----:B------:R-:W1:Y:S02]  /*3c30*/  SYNCS.PHASECHK.TRANS64.TRYWAIT P0, [UR5], R3 ;  /* 0x00000003ff0075a7 */ /* 0x000e640008001105 */
[----:B-1----:R-:W-:Y:S05]  /*3c40*/  @!P0 BRA `(.L_x_68) ;  /* 0x0000006000188947 */ /* 0x002fea0003800000 */
.L_x_160:
        /* <DEDUP_REMOVED lines=9> */
.L_x_162:
[----:B------:R-:W-:-:S04]  /*3ce0*/  UIADD3 UR4, UPT, UPT, UR4, 0x1, URZ ;  /* 0x0000000104047890 */ /* 0x000fc8000fffe0ff */
[----:B------:R-:W-:-:S04]  /*3cf0*/  UISETP.NE.AND UP0, UPT, UR4, 0x4, UPT ;  /* 0x000000040400788c */ /* 0x000fc8000bf05270 */
[----:B------:R-:W-:Y:S02]  /*3d00*/  USEL UR5, URZ, 0x1, UP0 ;  /* 0x00000001ff057887 */ /* 0x000fe40008000000 */
[----:B------:R-:W-:-:S04]  /*3d10*/  USEL UR4, UR4, URZ, UP0 ;  /* 0x000000ff04047287 */ /* 0x000fc80008000000 */
[----:B------:R-:W-:Y:S01]  /*3d20*/  ULEA UR4, UR4, UR26, 0x3 ;  /* 0x0000001a04047291 */ /* 0x000fe2000f8e18ff */
[----:B-1----:R-:W-:-:S04]  /*3d30*/  LOP3.LUT R3, R2, UR5, RZ, 0x3c, !PT ;  /* 0x0000000502037c12 */ /* 0x002fc8000f8e3cff */
[----:B------:R-:W-:-:S04]  /*3d40*/  SHF.L.U32 R3, R3, 0x1f, RZ ;  /* 0x0000001f03037819 */ /* 0x000fc800000006ff */
[----:B------:R-:W1:Y:S02]  /*3d50*/  SYNCS.PHASECHK.TRANS64.TRYWAIT P0, [UR4], R3 ;  /* 0x00000003ff0075a7 */ /* 0x000e640008001104 */
[----:B-1----:R-:W-:Y:S05]  /*3d60*/  @!P0 BRA `(.L_x_70) ;  /* 0x0000006000008947 */ /* 0x002fea0003800000 */
.L_x_164:
[----:B------:R-:W-:Y:S01]  /*3d70*/  NOP ;  /* 0x0000000000007918 */ /* 0x000fe20000000000 */
[----:B-1----:R-:W1:Y:S01]  /*3d80*/  LDS R0, [UR8+0x14] ;  /* 0x00001408ff007984 */ /* 0x002e620008000800 */
[----:B------:R-:W-:Y:S01]  /*3d90*/  ULOP3.LUT UR4, UR42, 0xffff, URZ, 0xc0, !UPT ;  /* 0x0000ffff2a047892 */ /* 0x000fe2000f8ec0ff */
[----:B------:R-:W-:Y:S01]  /*3da0*/  UMOV UR5, 0xffff ;  /* 0x0000ffff00057882 */ /* 0x000fe20000000000 */
[----:B------:R-:W-:Y:S02]  /*3db0*/  UMOV UR6, 0x1 ;  /* 0x0000000100067882 */ /* 0x000fe40000000000 */
[----:B------:R-:W-:-:S04]  /*3dc0*/  USHF.R.U32.HI UR4, URZ, 0x5, UR4 ;  /* 0x00000005ff047899 */ /* 0x000fc80008011604 */
[----:B------:R-:W-:Y:S02]  /*3dd0*/  USHF.L.U32 UR5, UR5, UR4, URZ ;  /* 0x0000000405057299 */ /* 0x000fe400080006ff */
[----:B------:R-:W-:-:S04]  /*3de0*/  USHF.L.U32 UR4, UR6, UR4, URZ ;  /* 0x0000000406047299 */ /* 0x000fc800080006ff */
[----:B-1----:R-:W-:-:S04]  /*3df0*/  LOP3.LUT R0, R0, UR5, RZ, 0xc0, !PT ;  /* 0x0000000500007c12 */ /* 0x002fc8000f8ec0ff */
[----:B------:R-:W-:-:S13]  /*3e00*/  ISETP.NE.AND P0, PT, R0, UR5, PT ;  /* 0x0000000500007c0c */ /* 0x000fda000bf05270 */
[----:B------:R-:W-:Y:S05]  /*3e10*/  @P0 BRA `(.L_x_71) ;  /* 0x0000000000580947 */ /* 0x000fea0003800000 */
[----:B------:R-:W1:Y:S02]  /*3e20*/  LDS R0, [UR8+0x18] ;  /* 0x00001808ff007984 */ /* 0x000e640008000800 */
[----:B-1----:R-:W-:-:S04]  /*3e30*/  LOP3.LUT R0, R0, UR4, RZ, 0xc0, !PT ;  /* 0x0000000400007c12 */ /* 0x002fc8000f8ec0ff */
[----:B------:R-:W-:-:S13]  /*3e40*/  ISETP.NE.AND P0, PT, R0, UR4, PT ;  /* 0x0000000400007c0c */ /* 0x000fda000bf05270 */
[----:B------:R-:W-:Y:S05]  /*3e50*/  @P0 BRA `(.L_x_72) ;  /* 0x00000000003c0947 */ /* 0x000fea0003800000 */
[----:B------:R-:W1:Y:S01]  /*3e60*/  S2R R2, SR_LANEID ;  /* 0x0000000000027919 */ /* 0x000e620000000000 */
[----:B------:R-:W-:Y:S01]  /*3e70*/  ULOP3.LUT UR5, URZ, UR5, URZ, 0x33, !UPT ;  /* 0x00000005ff057292 */ /* 0x000fe2000f8e33ff */
[----:B------:R-:W-:Y:S01]  /*3e80*/  LOP3.LUT R4, RZ, UR4, RZ, 0x33, !PT ;  /* 0x00000004ff047c12 */ /* 0x000fe2000f8e33ff */
[----:B------:R-:W-:Y:S02]  /*3e90*/  VOTEU.ANY UR4, UPT, PT ;  /* 0x0000000000047886 */ /* 0x000fe400038e0100 */
[----:B------:R-:W-:Y:S01]  /*3ea0*/  UFLO.U32 UR4, UR4 ;  /* 0x00000004000472bd */ /* 0x000fe200080e0000 */
[----:B------:R-:W2:Y:S01]  /*3eb0*/  REDUX UR6, R4 ;  /* 0x00000000040673c4 */ /* 0x000ea20000000000 */
[----:B------:R-:W-:-:S06]  /*3ec0*/  IMAD.U32 R0, RZ, RZ, UR5 ;  /* 0x00000005ff007e24 */ /* 0x000fcc000f8e00ff */
[----:B------:R4:W-:Y:S01]  /*3ed0*/  UTCATOMSWS.AND URZ, UR5 ;  /* 0x0000000500ff79e3 */ /* 0x0009e20008000000 */
[----:B------:R-:W3:Y:S01]  /*3ee0*/  REDUX UR7, R0 ;  /* 0x00000000000773c4 */ /* 0x000ee20000000000 */
[----:B-1----:R-:W-:Y:S01]  /*3ef0*/  ISETP.EQ.U32.AND P0, PT, R2, UR4, PT ;  /* 0x0000000402007c0c */ /* 0x002fe2000bf02070 */
[----:B--2---:R-:W-:Y:S01]  /*3f00*/  IMAD.U32 R2, RZ, RZ, UR6 ;  /* 0x00000006ff027e24 */ /* 0x004fe2000f8e00ff */
[----:B---3--:R-:W-:-:S11]  /*3f10*/  MOV R3, UR7 ;  /* 0x0000000700037c02 */ /* 0x008fd60008000f00 */
[----:B------:R4:W-:Y:S04]  /*3f20*/  @P0 ATOMS.AND RZ, [UR8+0x14], R3 ;  /* 0x00001403ffff098c */ /* 0x0009e8000a800008 */
[----:B------:R4:W-:Y:S01]  /*3f30*/  @P0 ATOMS.AND RZ, [UR8+0x18], R2 ;  /* 0x00001802ffff098c */ /* 0x0009e2000a800008 */
[----:B------:R-:W-:Y:S05]  /*3f40*/  BRA `(.L_x_73) ;  /* 0x0000000000147947 */ /* 0x000fea0003800000 */
.L_x_72:
[----:B------:R-:W-:Y:S02]  /*3f50*/  MOV R2, 0x3f70 ;  /* 0x00003f7000027802 */ /* 0x000fe40000000f00 */
[----:B---3-5:R-:W-:Y:S05]  /*3f60*/  CALL.REL.NOINC `($__internal_0_$__cuda_sm10x_tcgen05_guardrail_trap_col_being_dealloced_not_returned_by_alloc) ;  /* 0x0000006000e87944 */ /* 0x028fea0003c00000 */
[----:B------:R-:W-:Y:S05]  /*3f70*/  BRA `(.L_x_73) ;  /* 0x0000000000087947 */ /* 0x000fea0003800000 */
.L_x_71:
[----:B------:R-:W-:Y:S02]  /*3f80*/  MOV R2, 0x3fa0 ;  /* 0x00003fa000027802 */ /* 0x000fe40000000f00 */
[----:B---3-5:R-:W-:Y:S05]  /*3f90*/  CALL.REL.NOINC `($__internal_2_$__cuda_sm10x_tcgen05_guardrail_trap_unallocated_columns_being_dealloced) ;  /* 0x0000006000f47944 */ /* 0x028fea0003c00000 */
.L_x_73:
[----:B------:R-:W-:Y:S01]  /*3fa0*/  NOP ;  /* 0x0000000000007918 */ /* 0x000fe20000000000 */
[----:B----4-:R-:W-:Y:S05]  /*3fb0*/  EXIT ;  /* 0x000000000000794d */ /* 0x010fea0003800000 */
.L_x_55:
[----:B------:R-:W-:-:S09]  /*3fc0*/  UISETP.NE.OR UP0, UPT, UR17, 0x3, !UP3 ;  /* 0x000000031100788c */ /* 0x000fd2000df05670 */
[----:B------:R-:W-:Y:S05]  /*3fd0*/  BRA.U UP0, `(.L_x_74) ;  /* 0x00000011005c7547 */ /* 0x000fea000b800000 */
[----:B------:R-:W1:Y:S01]  /*3fe0*/  S2UR UR10, SR_CgaCtaId ;  /* 0x00000000000a79c3 */ /* 0x000e620000008800 */
[----:B------:R-:W2:Y:S01]  /*3ff0*/  LDCU UR31, c[0x0][0x370] ;  /* 0x00006e00ff1f77ac */ /* 0x000ea20008000800 */
[----:B------:R-:W-:Y:S02]  /*4000*/  HFMA2 R13, -RZ, RZ, 0, 0 ;  /* 0x00000000ff0d7431 */ /* 0x000fe400000001ff */
[----:B------:R-:W-:Y:S01]  /*4010*/  IMAD.MOV.U32 R15, RZ, RZ, 0x1 ;  /* 0x00000001ff0f7424 */ /* 0x000fe200078e00ff */
[----:B------:R-:W-:Y:S01]  /*4020*/  MOV R7, 0x2000 ;  /* 0x0000200000077802 */ /* 0x000fe20000000f00 */
[----:B------:R-:W2:Y:S01]  /*4030*/  LDCU.128 UR44, c[0x0][0xb10] ;  /* 0x00016200ff2c77ac */ /* 0x000ea20008000c00 */
[----:B------:R-:W-:Y:S01]  /*4040*/  IMAD.MOV.U32 R14, RZ, RZ, RZ ;  /* 0x000000ffff0e7224 */ /* 0x000fe200078e00ff */
[----:B------:R-:W3:Y:S01]  /*4050*/  LDC.64 R16, c[0x0][0x348] ;  /* 0x0000d200ff107b82 */ /* 0x000ee20000000a00 */
[----:B------:R-:W4:Y:S01]  /*4060*/  LDCU UR30, c[0x0][0x374] ;  /* 0x00006e80ff1e77ac */ /* 0x000f220008000800 */
[----:B------:R-:W1:Y:S06]  /*4070*/  LDCU UR15, c[0x0][0xb0c] ;  /* 0x00016180ff0f77ac */ /* 0x000e6c0008000800 */
[----:B------:R-:W3:Y:S01]  /*4080*/  LDC.64 R2, c[0x0][0x888] ;  /* 0x00022200ff027b82 */ /* 0x000ee20000000a00 */
[----:B------:R-:W3:Y:S01]  /*4090*/  LDCU UR49, c[0x0][0xb20] ;  /* 0x00016400ff3177ac */ /* 0x000ee20008000800 */
[----:B------:R-:W3:Y:S06]  /*40a0*/  LDCU UR4, c[0x0][0xb30] ;  /* 0x00016600ff0477ac */ /* 0x000eec0008000800 */
[----:B------:R-:W3:Y:S01]  /*40b0*/  LDC.64 R4, c[0x0][0x890] ;  /* 0x00022400ff047b82 */ /* 0x000ee20000000a00 */
[----:B------:R-:W-:Y:S01]  /*40c0*/  UMOV UR21, 0x400 ;  /* 0x0000040000157882 */ /* 0x000fe20000000000 */
[----:B--2---:R-:W-:-:S02]  /*40d0*/  UIMAD.WIDE.U32 UR6, UR31, UR44, URZ ;  /* 0x0000002c1f0672a5 */ /* 0x004fc4000f8e00ff */
[----:B----4-:R-:W-:Y:S02]  /*40e0*/  UIMAD.WIDE.U32 UR8, UR30, UR47, URZ ;  /* 0x0000002f1e0872a5 */ /* 0x010fe4000f8e00ff */
[----:B-1----:R-:W-:Y:S02]  /*40f0*/  ULEA UR21, UR10, UR21, 0x18 ;  /* 0x000000150a157291 */ /* 0x002fe4000f8ec0ff */
[----:B------:R-:W-:Y:S02]  /*4100*/  UPLOP3.LUT UP3, UPT, UPT, UPT, UPT, 0x40, 0x4 ;  /* 0x000000000004789c */ /* 0x000fe40003f6e870 */
[----:B------:R-:W-:Y:S02]  /*4110*/  UIADD3 UR37, UPT, UPT, UR21, 0x58, URZ ;  /* 0x0000005815257890 */ /* 0x000fe4000fffe0ff */
[----:B------:R-:W-:Y:S02]  /*4120*/  UIADD3 UR33, UPT, UPT, UR21, 0x40, URZ ;  /* 0x0000004015217890 */ /* 0x000fe4000fffe0ff */
[----:B------:R-:W-:-:S02]  /*4130*/  UIADD3 UR25, UPT, UPT, UR21, 0x48, URZ ;  /* 0x0000004815197890 */ /* 0x000fc4000fffe0ff */
[----:B------:R-:W-:Y:S01]  /*4140*/  UIADD3 UR17, UPT, UPT, UR21, 0x50, URZ ;  /* 0x0000005015117890 */ /* 0x000fe2000fffe0ff */
[----:B------:R-:W-:Y:S01]  /*4150*/  UMOV UR6, UR7 ;  /* 0x0000000700067c82 */ /* 0x000fe20008000000 */
[----:B------:R-:W-:Y:S01]  /*4160*/  UMOV UR41, UR9 ;  /* 0x0000000900297c82 */ /* 0x000fe20008000000 */
[----:B------:R-:W-:Y:S02]  /*4170*/  UISETP.GE.AND UP0, UPT, UR42, 0x1, UPT ;  /* 0x000000012a00788c */ /* 0x000fe4000bf06270 */
[----:B------:R-:W-:Y:S01]  /*4180*/  UISETP.NE.AND UP4, UPT, UR42, 0x1, UPT ;  /* 0x000000012a00788c */ /* 0x000fe2000bf85270 */
[----:B------:R-:W1:Y:S01]  /*4190*/  LDCU.64 UR22, c[0x0][0xb28] ;  /* 0x00016500ff1677ac */ /* 0x000e620008000a00 */
[----:B------:R-:W-:Y:S02]  /*41a0*/  UISETP.NE.AND UP6, UPT, UR15, 0x1, UPT ;  /* 0x000000010f00788c */ /* 0x000fe4000bfc5270 */
[----:B------:R-:W-:Y:S02]  /*41b0*/  UISETP.NE.AND UP5, UPT, UR46, 0x1, UPT ;  /* 0x000000012e00788c */ /* 0x000fe4000bfa5270 */
[----:B------:R-:W-:-:S02]  /*41c0*/  UPRMT UR37, UR10, 0x654, UR37 ;  /* 0x000006540a257896 */ /* 0x000fc40008000025 */
[----:B------:R-:W-:Y:S02]  /*41d0*/  USHF.R.U32.HI UR43, URZ, UR45, UR6 ;  /* 0x0000002dff2b7299 */ /* 0x000fe40008011606 */
[----:B------:R-:W-:Y:S02]  /*41e0*/  UPRMT UR40, UR10, 0x654, UR33 ;  /* 0x000006540a287896 */ /* 0x000fe40008000021 */
[----:B------:R-:W-:Y:S02]  /*41f0*/  UPRMT UR39, UR10, 0x654, UR25 ;  /* 0x000006540a277896 */ /* 0x000fe40008000019 */
[----:B------:R-:W-:Y:S02]  /*4200*/  UPRMT UR38, UR10, 0x654, UR17 ;  /* 0x000006540a267896 */ /* 0x000fe40008000011 */
[----:B---3--:R-:W-:Y:S02]  /*4210*/  USHF.R.U32.HI UR41, URZ, UR49, UR41 ;  /* 0x00000031ff297299 */ /* 0x008fe40008011629 */
[----:B------:R-:W-:-:S11]  /*4220*/  UISETP.NE.AND UP2, UPT, UR4, 0x1, UPT ;  /* 0x000000010400788c */ /* 0x000fd6000bf45270 */
.L_x_85:
[C---:B------:R-:W-:Y:S02]  /*4230*/  LEA R12, R14.reuse, UR21, 0x3 ;  /* 0x000000150e0c7c11 */ /* 0x040fe4000f8e18ff */
[----:B------:R-:W-:Y:S02]  /*4240*/  SHF.L.U32 R9, R13, 0x1f, RZ ;  /* 0x0000001f0d097819 */ /* 0x000fe400000006ff */
[----:B------:R-:W-:Y:S02]  /*4250*/  LEA R10, R14, UR21, 0x4 ;  /* 0x000000150e0a7c11 */ /* 0x000fe4000f8e20ff */
[----:B--2---:R-:W2:Y:S02]  /*4260*/  SYNCS.PHASECHK.TRANS64.TRYWAIT P0, [R12+URZ+0x90], R9 ;  /* 0x000090090c0075a7 */ /* 0x004ea400080011ff */
[----:B--2---:R-:W-:Y:S05]  /*4270*/  @!P0 BRA `(.L_x_75) ;  /* 0x0000005800d48947 */ /* 0x004fea0003800000 */
.L_x_165:
[----:B--2---:R-:W2:Y:S01]  /*4280*/  LDS.128 R8, [R10+0x120] ;  /* 0x000120000a087984 */ /* 0x004ea20000000c00 */
[----:B------:R-:W-:Y:S01]  /*4290*/  UISETP.GE.AND UP0, UPT, UR42, 0x1, UPT ;  /* 0x000000012a00788c */ /* 0x000fe2000bf06270 */
[----:B------:R-:W-:Y:S01]  /*42a0*/  @!PT LDS RZ, [RZ] ;  /* 0x00000000fffff984 */ /* 0x000fe20000000800 */
[----:B------:R-:W-:Y:S01]  /*42b0*/  @!PT LDS RZ, [RZ] ;  /* 0x00000000fffff984 */ /* 0x000fe20000000800 */
[----:B------:R-:W-:Y:S01]  /*42c0*/  @!PT LDS RZ, [RZ] ;  /* 0x00000000fffff984 */ /* 0x000fe20000000800 */
[----:B------:R-:W-:Y:S01]  /*42d0*/  @!PT LDS RZ, [RZ] ;  /* 0x00000000fffff984 */ /* 0x000fe20000000800 */
[----:B------:R3:W-:Y:S06]  /*42e0*/  MEMBAR.ALL.CTA ;  /* 0x0000000000007992 */ /* 0x0007ec0000008000 */
[----:B---3--:R-:W3:Y:S01]  /*42f0*/  FENCE.VIEW.ASYNC.S ;  /* 0x00000000000073c6 */ /* 0x008ee20000000000 */
[----:B--2---:R-:W-:Y:S11]  /*4300*/  LOP3.LUT P0, RZ, R10, 0x1, RZ, 0xc0, !PT ;  /* 0x000000010aff7812 */ /* 0x004ff6000780c0ff */
[----:B------:R-:W-:Y:S02]  /*4310*/  @!UPT UIADD3 URZ, UPT, UPT, URZ, URZ, URZ ;  /* 0x000000fffffff290 */ /* 0x000fe4000fffe0ff */
[----:B---3--:R-:W-:Y:S01]  /*4320*/  VOTEU.ANY UP1, P0 ;  /* 0x0000000000ff7886 */ /* 0x008fe20000020100 */
[----:B------:R-:W-:Y:S11]  /*4330*/  PLOP3.LUT P0, PT, PT, PT, UP1, 0x80, 0x8 ;  /* 0x000000000008781c */ /* 0x000ff60003f0f018 */
[----:B------:R-:W-:Y:S02]  /*4340*/  @!UPT UIADD3 URZ, UPT, UPT, URZ, URZ, URZ ;  /* 0x000000fffffff290 */ /* 0x000fe4000fffe0ff */
[----:B------:R-:W-:Y:S02]  /*4350*/  @P0 SHF.R.U32.HI R0, RZ, 0x10, R9 ;  /* 0x00000010ff000819 */ /* 0x000fe40000011609 */
[----:B------:R-:W-:Y:S02]  /*4360*/  @P0 MOV R6, R8 ;  /* 0x0000000800060202 */ /* 0x000fe40000000f00 */
[----:B------:R-:W-:Y:S01]  /*4370*/  @P0 R2UR UR4, R0 ;  /* 0x00000000000402ca */ /* 0x000fe200000e0000 */
[----:B------:R-:W-:Y:S01]  /*4380*/  VIADD R0, R12, 0xa0 ;  /* 0x000000a00c007836 */ /* 0x000fe20000000000 */
[----:B------:R-:W-:Y:S02]  /*4390*/  @P0 LOP3.LUT R8, R9, 0xffff, RZ, 0xc0, !PT ;  /* 0x0000ffff09080812 */ /* 0x000fe400078ec0ff */
[----:B------:R-:W-:Y:S02]  /*43a0*/  @P0 R2UR UR6, R6 ;  /* 0x00000000060602ca */ /* 0x000fe400000e0000 */
[----:B------:R-:W-:Y:S02]  /*43b0*/  PRMT R0, RZ, 0x654, R0 ;  /* 0x00000654ff007816 */ /* 0x000fe40000000000 */
[----:B------:R-:W-:Y:S02]  /*43c0*/  @P0 R2UR UR5, R8 ;  /* 0x00000000080502ca */ /* 0x000fe400000e0000 */
[----:B------:R2:W-:Y:S03]  /*43d0*/  SYNCS.ARRIVE.TRANS64.RED.A1T0 RZ, [R0+URZ], RZ ;  /* 0x000000ff00ff79a7 */ /* 0x0005e600081004ff */
[----:B------:R-:W-:Y:S04]  /*43e0*/  @UP1 UMOV UR29, UR4 ;  /* 0x00000004001d1c82 */ /* 0x000fe80008000000 */
[----:B------:R-:W-:Y:S04]  /*43f0*/  @UP1 UMOV UR14, UR6 ;  /* 0x00000006000e1c82 */ /* 0x000fe80008000000 */
[----:B------:R-:W-:Y:S01]  /*4400*/  @UP1 UMOV UR13, UR5 ;  /* 0x00000005000d1c82 */ /* 0x000fe20008000000 */
[----:B------:R-:W-:Y:S05]  /*4410*/  BRA.U !UP0, `(.L_x_76) ;  /* 0x0000000108a47547 */ /* 0x000fea000b800000 */
[----:B------:R-:W-:Y:S02]  /*4420*/  UIMAD.WIDE.U32 UR18, UR13, UR47, URZ ;  /* 0x0000002f0d1272a5 */ /* 0x000fe4000f8e00ff */
[----:B------:R-:W-:Y:S02]  /*4430*/  UIMAD.WIDE.U32 UR26, UR14, UR44, URZ ;  /* 0x0000002c0e1a72a5 */ /* 0x000fe4000f8e00ff */
[----:B------:R-:W-:Y:S02]  /*4440*/  USEL UR4, UR30, UR41, !UP5 ;  /* 0x000000291e047287 */ /* 0x000fe4000e800000 */
[----:B------:R-:W-:Y:S02]  /*4450*/  USEL UR7, UR31, UR43, !UP6 ;  /* 0x0000002b1f077287 */ /* 0x000fe4000f000000 */
[----:B-1----:R-:W-:Y:S02]  /*4460*/  UIMAD.WIDE.U32 UR8, UR4, UR22, URZ ;  /* 0x00000016040872a5 */ /* 0x002fe4000f8e00ff */
[----:B------:R-:W-:Y:S01]  /*4470*/  UIMAD.WIDE.U32 UR10, UR7, UR22, URZ ;  /* 0x00000016070a72a5 */ /* 0x000fe2000f8e00ff */
[----:B------:R-:W-:Y:S02]  /*4480*/  UMOV UR5, UR19 ;  /* 0x0000001300057c82 */ /* 0x000fe40008000000 */
[----:B------:R-:W-:Y:S03]  /*4490*/  USHF.R.U32.HI UR6, URZ, UR49, UR5 ;  /* 0x00000031ff067299 */ /* 0x000fe60008011605 */
[----:B------:R-:W-:Y:S01]  /*44a0*/  UMOV UR5, UR27 ;  /* 0x0000001b00057c82 */ /* 0x000fe20008000000 */
[----:B------:R-:W-:Y:S02]  /*44b0*/  USEL UR6, UR13, UR6, !UP5 ;  /* 0x000000060d067287 */ /* 0x000fe4000e800000 */
[----:B------:R-:W-:Y:S03]  /*44c0*/  USHF.R.U32.HI UR12, URZ, UR45, UR5 ;  /* 0x0000002dff0c7299 */ /* 0x000fe60008011605 */
[----:B------:R-:W-:Y:S02]  /*44d0*/  UMOV UR5, UR9 ;  /* 0x0000000900057c82 */ /* 0x000fe40008000000 */
[----:B------:R-:W-:Y:S03]  /*44e0*/  @UP4 USHF.R.U32.HI UR4, URZ, UR23, UR5 ;  /* 0x00000017ff044299 */ /* 0x000fe60008011605 */
[----:B------:R-:W-:Y:S01]  /*44f0*/  UMOV UR5, UR11 ;  /* 0x0000000b00057c82 */ /* 0x000fe20008000000 */
[----:B------:R-:W-:Y:S02]  /*4500*/  UIMAD UR4, UR42, UR4, URZ ;  /* 0x000000042a0472a4 */ /* 0x000fe4000f8e02ff */
[----:B------:R-:W-:Y:S02]  /*4510*/  @UP4 USHF.R.U32.HI UR7, URZ, UR23, UR5 ;  /* 0x00000017ff074299 */ /* 0x000fe40008011605 */
[----:B------:R-:W-:Y:S02]  /*4520*/  UIMAD.WIDE.U32 UR10, UR6, UR22, URZ ;  /* 0x00000016060a72a5 */ /* 0x000fe4000f8e00ff */
[----:B------:R-:W-:Y:S02]  /*4530*/  USEL UR5, UR14, UR12, !UP6 ;  /* 0x0000000c0e057287 */ /* 0x000fe4000f000000 */
[----:B------:R-:W-:Y:S02]  /*4540*/  UIMAD UR8, UR42, UR7, URZ ;  /* 0x000000072a0872a4 */ /* 0x000fe4000f8e02ff */
[----:B------:R-:W-:Y:S03]  /*4550*/  UISETP.GE.AND UP0, UPT, UR6, UR4, UPT ;  /* 0x000000040600728c */ /* 0x000fe6000bf06270 */
[----:B------:R-:W-:Y:S01]  /*4560*/  UMOV UR4, UR11 ;  /* 0x0000000b00047c82 */ /* 0x000fe20008000000 */
[----:B------:R-:W-:Y:S02]  /*4570*/  UISETP.GE.OR UP0, UPT, UR5, UR8, UP0 ;  /* 0x000000080500728c */ /* 0x000fe40008706670 */
[----:B------:R-:W-:Y:S02]  /*4580*/  USHF.R.U32.HI UR4, URZ, UR23, UR4 ;  /* 0x00000017ff047299 */ /* 0x000fe40008011604 */
[----:B------:R-:W-:Y:S02]  /*4590*/  UIMAD.WIDE.U32 UR8, UR5, UR22, URZ ;  /* 0x00000016050872a5 */ /* 0x000fe4000f8e00ff */
[----:B------:R-:W-:Y:S04]  /*45a0*/  USEL UR10, UR6, UR4, !UP4 ;  /* 0x00000004060a7287 */ /* 0x000fe8000e000000 */
[----:B------:R-:W-:Y:S01]  /*45b0*/  UIADD3 UR11, UPT, UPT, -UR10, URZ, URZ ;  /* 0x000000ff0a0b7290 */ /* 0x000fe2000fffe1ff */
[----:B------:R-:W-:Y:S02]  /*45c0*/  @!UP0 UMOV UR4, UR9 ;  /* 0x0000000900048c82 */ /* 0x000fe40008000000 */
[----:B------:R-:W-:Y:S02]  /*45d0*/  @!UP0 USHF.R.U32.HI UR4, URZ, UR23, UR4 ;  /* 0x00000017ff048299 */ /* 0x000fe40008011604 */
[----:B------:R-:W-:Y:S02]  /*45e0*/  UIMAD UR8, UR42, UR11, UR6 ;  /* 0x0000000b2a0872a4 */ /* 0x000fe4000f8e0206 */
[----:B------:R-:W-:Y:S04]  /*45f0*/  @!UP0 USEL UR4, UR5, UR4, !UP4 ;  /* 0x0000000405048287 */ /* 0x000fe8000e000000 */
[----:B------:R-:W-:Y:S02]  /*4600*/  @!UP0 UIMAD UR8, UR7, UR8, UR4 ;  /* 0x00000008070882a4 */ /* 0x000fe4000f8e0204 */
[----:B------:R-:W-:Y:S02]  /*4610*/  @!UP0 UIADD3 UR9, UPT, UPT, UR10, -UR4, URZ ;  /* 0x800000040a098290 */ /* 0x000fe4000fffe0ff */
[----:B------:R-:W-:Y:S02]  /*4620*/  UIADD3 UR4, UPT, UPT, -UR5, URZ, URZ ;  /* 0x000000ff05047290 */ /* 0x000fe4000fffe1ff */
[----:B------:R-:W-:Y:S02]  /*4630*/  UIADD3 UR7, UPT, UPT, -UR6, URZ, URZ ;  /* 0x000000ff06077290 */ /* 0x000fe4000fffe1ff */
[----:B------:R-:W-:Y:S02]  /*4640*/  @!UP0 UIMAD UR6, UR9, UR42, UR5 ;  /* 0x0000002a090682a4 */ /* 0x000fe4000f8e0205 */
[----:B------:R-:W-:Y:S02]  /*4650*/  UIMAD UR14, UR15, UR4, UR14 ;  /* 0x000000040f0e72a4 */ /* 0x000fe4000f8e020e */
[----:B------:R-:W-:Y:S01]  /*4660*/  UIMAD UR13, UR46, UR7, UR13 ;  /* 0x000000072e0d72a4 */ /* 0x000fe2000f8e020d */
[----:B------:R-:W-:Y:S02]  /*4670*/  @!UP0 UMOV UR5, UR8 ;  /* 0x0000000800058c82 */ /* 0x000fe40008000000 */
[----:B------:R-:W-:Y:S02]  /*4680*/  UIMAD UR14, UR5, UR15, UR14 ;  /* 0x0000000f050e72a4 */ /* 0x000fe4000f8e020e */
[----:B------:R-:W-:Y:S11]  /*4690*/  UIMAD UR13, UR6, UR46, UR13 ;  /* 0x0000002e060d72a4 */ /* 0x000ff6000f8e020d */
[----:B------:R-:W-:Y:S01]  /*46a0*/  @!UPT UIADD3 URZ, UPT, UPT, URZ, URZ, URZ ;  /* 0x000000fffffff290 */ /* 0x000fe2000fffe0ff */
.L_x_76:
[----:B------:R-:W3:Y:S01]  /*46b0*/  @!UP2 LDCU.128 UR8, c[0x0][0xb10] ;  /* 0x00016200ff08a7ac */ /* 0x000ee20008000c00 */
[C---:B------:R-:W-:Y:S02]  /*46c0*/  ISETP.NE.U32.AND P1, PT, R4.reuse, RZ, PT ;  /* 0x000000ff0400720c */ /* 0x040fe40003f25070 */
[----:B------:R-:W-:Y:S02]  /*46d0*/  ISETP.NE.U32.AND P0, PT, R4, RZ, PT ;  /* 0x000000ff0400720c */ /* 0x000fe40003f05070 */
[C---:B------:R-:W-:Y:S02]  /*46e0*/  ISETP.NE.AND.EX P1, PT, R5.reuse, RZ, PT, P1 ;  /* 0x000000ff0500720c */ /* 0x040fe40003f25310 */
[----:B------:R-:W-:Y:S01]  /*46f0*/  ISETP.NE.AND.EX P0, PT, R5, RZ, PT, P0 ;  /* 0x000000ff0500720c */ /* 0x000fe20003f05300 */
[----:B------:R-:W4:Y:S01]  /*4700*/  @!UP2 LDCU UR5, c[0x0][0xb0c] ;  /* 0x00016180ff05a7ac */ /* 0x000f220008000800 */
[----:B------:R-:W-:Y:S01]  /*4710*/  SHF.L.U32 R9, R15, 0x1f, RZ ;  /* 0x0000001f0f097819 */ /* 0x000fe200000006ff */
[----:B------:R-:W-:Y:S02]  /*4720*/  USHF.L.U32 UR35, UR16, 0x6, URZ ;  /* 0x0000000610237899 */ /* 0x000fe400080006ff */
[----:B------:R-:W-:Y:S02]  /*4730*/  USHF.L.U32 UR34, UR20, 0x8, URZ ;  /* 0x0000000814227899 */ /* 0x000fe400080006ff */
[----:B---3--:R-:W-:Y:S07]  /*4740*/  UIMAD.WIDE.U32 UR6, UR14, UR8, URZ ;  /* 0x000000080e0672a5 */ /* 0x008fee000f8e00ff */
[----:B------:R-:W-:Y:S01]  /*4750*/  @!UP2 UMOV UR4, UR7 ;  /* 0x000000070004ac82 */ /* 0x000fe20008000000 */
[----:B----4-:R-:W-:Y:S02]  /*4760*/  @!UP2 UISETP.NE.AND UP0, UPT, UR5, 0x1, UPT ;  /* 0x000000010500a88c */ /* 0x010fe4000bf05270 */
[----:B------:R-:W-:Y:S02]  /*4770*/  @!UP2 USHF.R.U32.HI UR4, URZ, UR9, UR4 ;  /* 0x00000009ff04a299 */ /* 0x000fe40008011604 */
[----:B------:R-:W-:Y:S02]  /*4780*/  UIMAD.WIDE.U32 UR6, UR13, UR11, URZ ;  /* 0x0000000b0d0672a5 */ /* 0x000fe4000f8e00ff */
[----:B------:R-:W-:Y:S02]  /*4790*/  @!UP2 USEL UR8, UR14, UR4, !UP0 ;  /* 0x000000040e08a287 */ /* 0x000fe4000c000000 */
[----:B------:R-:W-:Y:S03]  /*47a0*/  @!UP2 UISETP.NE.AND UP0, UPT, UR10, 0x1, UPT ;  /* 0x000000010a00a88c */ /* 0x000fe6000bf05270 */
[----:B------:R-:W-:Y:S02]  /*47b0*/  @!UP2 UMOV UR6, UR7 ;  /* 0x000000070006ac82 */ /* 0x000fe40008000000 */
[----:B------:R-:W3:Y:S02]  /*47c0*/  @!UP2 LDCU UR4, c[0x0][0xb20] ;  /* 0x00016400ff04a7ac */ /* 0x000ee40008000800 */
[----:B---3--:R-:W-:Y:S04]  /*47d0*/  @!UP2 USHF.R.U32.HI UR6, URZ, UR4, UR6 ;  /* 0x00000004ff06a299 */ /* 0x008fe80008011606 */
[----:B------:R-:W-:Y:S04]  /*47e0*/  @!UP2 USEL UR6, UR13, UR6, !UP0 ;  /* 0x000000060d06a287 */ /* 0x000fe8000c000000 */
[----:B------:R-:W-:Y:S02]  /*47f0*/  @!UP2 UIADD3 UR4, UPT, UPT, -UR8, UR6, URZ ;  /* 0x000000060804a290 */ /* 0x000fe4000fffe1ff */
[----:B------:R-:W-:Y:S02]  /*4800*/  @!UP2 UIADD3 UR6, UPT, UPT, UR8, -UR6, URZ ;  /* 0x800000060806a290 */ /* 0x000fe4000fffe0ff */
[----:B------:R-:W-:Y:S02]  /*4810*/  @!UP2 UIMAD UR14, UR4, UR5, UR14 ;  /* 0x00000005040ea2a4 */ /* 0x000fe4000f8e020e */
[----:B------:R-:W-:Y:S01]  /*4820*/  @!UP2 UIMAD UR13, UR6, UR10, UR13 ;  /* 0x0000000a060da2a4 */ /* 0x000fe2000f8e020d */
[----:B------:R-:W-:Y:S11]  /*4830*/  BRA.U UP3, `(.L_x_77) ;  /* 0x0000000103107547 */ /* 0x000ff6000b800000 */
[----:B--2---:R-:W-:Y:S04]  /*4840*/  MOV R0, UR48 ;  /* 0x0000003000007c02 */ /* 0x004fe80008000f00 */
[----:B------:R-:W-:Y:S04]  /*4850*/  SHF.L.U32 R11, R0, 0x1f, RZ ;  /* 0x0000001f000b7819 */ /* 0x000fe800000006ff */
[----:B------:R-:W2:Y:S02]  /*4860*/  SYNCS.PHASECHK.TRANS64.TRYWAIT P2, [UR21+0x88], R11 ;  /* 0x0000880bff0075a7 */ /* 0x000ea40008041115 */
[----:B--2---:R-:W-:Y:S05]  /*4870*/  @!P2 BRA `(.L_x_78) ;  /* 0x000000540068a947 */ /* 0x004fea0003800000 */
.L_x_77:
[----:B------:R-:W-:Y:S05]  /*4880*/  @!P1 BRA `(.L_x_79) ;  /* 0x0000000000309947 */ /* 0x000fea0003800000 */
[----:B------:R-:W-:Y:S01]  /*4890*/  ISETP.NE.U32.AND P1, PT, R2, RZ, PT ;  /* 0x000000ff0200720c */ /* 0x000fe20003f25070 */
[----:B------:R-:W3:Y:S01]  /*48a0*/  LDCU.64 UR4, c[0x0][0x358] ;  /* 0x00006b00ff0477ac */ /* 0x000ee20008000a00 */
[----:B------:R-:W-:Y:S02]  /*48b0*/  IMAD.MOV.U32 R81, RZ, RZ, 0x1 ;  /* 0x00000001ff517424 */ /* 0x000fe400078e00ff */
[----:B------:R-:W-:Y:S11]  /*48c0*/  ISETP.NE.AND.EX P1, PT, R3, RZ, PT, P1 ;  /* 0x000000ff0300720c */ /* 0x000ff60003f25310 */
[----:B------:R-:W-:Y:S02]  /*48d0*/  @!UPT UIADD3 URZ, UPT, UPT, URZ, URZ, URZ ;  /* 0x000000fffffff290 */ /* 0x000fe4000fffe0ff */
[----:B--2---:R-:W2:Y:S01]  /*48e0*/  @P1 LDC.64 R10, c[0x0][0x888] ;  /* 0x00022200ff0a1b82 */ /* 0x004ea20000000a00 */
[----:B------:R-:W-:Y:S04]  /*48f0*/  @P1 IMAD R0, R4, UR36, RZ ;  /* 0x0000002404001c24 */ /* 0x000fe8000f8e02ff */
[----:B--2---:R-:W-:Y:S04]  /*4900*/  @P1 IMAD.WIDE R10, R0, 0x4, R10 ;  /* 0x00000004000a1825 */ /* 0x004fe800078e020a */
[----:B------:R-:W-:Y:S01]  /*4910*/  HFMA2 R0, -RZ, RZ, 0, 5.9604644775390625e-08 ;  /* 0x00000001ff007431 */ /* 0x000fe200000001ff */
[----:B---3-5:R3:W5:Y:S04]  /*4920*/  @P1 LDG.E R41, desc[UR4][R10.64] ;  /* 0x000000040a291981 */ /* 0x028768000c1e1900 */
[----:B------:R-:W-:Y:S01]  /*4930*/  @!P1 PRMT R81, R0, 0x7610, R81 ;  /* 0x0000761000519816 */ /* 0x000fe20000000051 */
[----:B---3--:R-:W4:Y:S06]  /*4940*/  @!P1 LDC R41, c[0x0][0x880] ;  /* 0x00022000ff299b82 */ /* 0x008f2c0000000800 */
.L_x_79:
[----:B----45:R-:W-:Y:S01]  /*4950*/  @!P0 FSETP.EQ.AND P1, PT, R41, RZ, PT ;  /* 0x000000ff2900820b */ /* 0x030fe20003f22000 */
[----:B------:R-:W-:Y:S01]  /*4960*/  @!UPT UIADD3 URZ, UPT, UPT, URZ, URZ, URZ ;  /* 0x000000fffffff290 */ /* 0x000fe2000fffe0ff */
[----:B------:R-:W-:Y:S11]  /*4970*/  @!P0 BRA `(.L_x_80) ;  /* 0x0000000000188947 */ /* 0x000ff60003800000 */
[----:B------:R-:W-:Y:S02]  /*4980*/  LOP3.LUT P0, RZ, R81, 0xff, RZ, 0xc0, !PT ;  /* 0x000000ff51ff7812 */ /* 0x000fe4000780c0ff */
[----:B------:R-:W-:Y:S04]  /*4990*/  ISETP.NE.U32.AND P1, PT, R2, RZ, PT ;  /* 0x000000ff0200720c */ /* 0x000fe80003f25070 */
[----:B------:R-:W-:Y:S04]  /*49a0*/  ISETP.NE.AND.EX P1, PT, R3, RZ, PT, P1 ;  /* 0x000000ff0300720c */ /* 0x000fe80003f25310 */
[----:B------:R-:W-:Y:S03]  /*49b0*/  PLOP3.LUT P1, PT, P1, PT, PT, 0x8, 0x80 ;  /* 0x000000000080781c */ /* 0x000fe60000f2e170 */
[----:B------:R-:W-:Y:S11]  /*49c0*/  @P0 FSETP.EQ.AND P1, PT, R41, RZ, PT ;  /* 0x000000ff2900020b */ /* 0x000ff60003f22000 */
[----:B------:R-:W-:Y:S02]  /*49d0*/  @!UPT UIADD3 URZ, UPT, UPT, URZ, URZ, URZ ;  /* 0x000000fffffff290 */ /* 0x000fe4000fffe0ff */
.L_x_80:
[----:B------:R-:W3:Y:S01]  /*49e0*/  SYNCS.PHASECHK.TRANS64.TRYWAIT P2, [UR21+0x60], R9 ;  /* 0x00006009ff0075a7 */ /* 0x000ee20008041115 */
[----:B------:R-:W-:Y:S04]  /*49f0*/  ELECT P0, URZ, PT ;  /* 0x0000000000ff782f */ /* 0x000fe80003800000 */
[----:B------:R-:W-:Y:S11]  /*4a00*/  PLOP3.LUT P1, PT, P1, P0, PT, 0xf2, 0x2f ;  /* 0x00000000002f781c */ /* 0x000ff60000f21e72 */
[----:B------:R-:W-:Y:S02]  /*4a10*/  @!UPT UIADD3 URZ, UPT, UPT, URZ, URZ, URZ ;  /* 0x000000fffffff290 */ /* 0x000fe4000fffe0ff */
[----:B------:R-:W-:Y:S05]  /*4a20*/  @!P1 IADD3 R8, P0, PT, R16, 0x580, RZ ;  /* 0x0000058010089810 */ /* 0x000fea0007f1e0ff */
[----:B------:R-:W-:Y:S01]  /*4a30*/  @!P1 IMAD.X R6, RZ, RZ, R17, P0 ;  /* 0x000000ffff069224 */ /* 0x000fe200000e0611 */
[----:B---3--:R-:W-:Y:S07]  /*4a40*/  @!P2 BRA `(.L_x_81) ;  /* 0x00000054000ca947 */ /* 0x008fee0003800000 */
.L_x_168:
[----:B------:R-:W-:Y:S01]  /*4a50*/  @!P1 R2UR UR5, R8 ;  /* 0x00000000080592ca */ /* 0x000fe200000e0000 */
[----:B------:R-:W-:Y:S01]  /*4a60*/  VOTEU.ALL UP0, P1 ;  /* 0x0000000000ff7886 */ /* 0x000fe20000800000 */
[----:B------:R-:W-:Y:S01]  /*4a70*/  @!P1 R2UR UR4, R6 ;  /* 0x00000000060492ca */ /* 0x000fe200000e0000 */
[----:B--2---:R-:W-:Y:S01]  /*4a80*/  @!P1 IMAD.MOV.U32 R0, RZ, RZ, 0x2000 ;  /* 0x00002000ff009424 */ /* 0x004fe200078e00ff */
[----:B------:R-:W-:Y:S01]  /*4a90*/  UMOV UR6, 0x0 ;  /* 0x0000000000067882 */ /* 0x000fe20000000000 */
[----:B------:R-:W-:Y:S01]  /*4aa0*/  UMOV UR7, 0x10000000 ;  /* 0x1000000000077882 */ /* 0x000fe20000000000 */
[----:B------:R-:W-:Y:S01]  /*4ab0*/  @!UP0 UIADD3 UR32, UPT, UPT, UR21, 0x400, URZ ;  /* 0x0000040015208890 */ /* 0x000fe2000fffe0ff */
[----:B------:R-:W-:Y:S01]  /*4ac0*/  @!P1 IADD3 R8, P0, PT, R16, 0x580, RZ ;  /* 0x0000058010089810 */ /* 0x000fe20007f1e0ff */
[----:B------:R-:W-:Y:S04]  /*4ad0*/  VOTEU.ALL UP0, P1 ;  /* 0x0000000000ff7886 */ /* 0x000fe80000800000 */
[----:B------:R-:W-:Y:S02]  /*4ae0*/  @!P1 IMAD.X R6, RZ, RZ, R17, P0 ;  /* 0x000000ffff069224 */ /* 0x000fe400000e0611 */
[----:B------:R-:W-:Y:S02]  /*4af0*/  IMAD.U32 R10, RZ, RZ, UR5 ;  /* 0x00000005ff0a7e24 */ /* 0x000fe4000f8e00ff */
[----:B------:R-:W-:Y:S03]  /*4b00*/  IMAD.U32 R11, RZ, RZ, UR4 ;  /* 0x00000004ff0b7e24 */ /* 0x000fe6000f8e00ff */
[----:B------:R-:W-:Y:S02]  /*4b10*/  @!P1 R2UR UR4, R10 ;  /* 0x000000000a0492ca */ /* 0x000fe400000e0000 */
[----:B------:R-:W-:Y:S11]  /*4b20*/  @!P1 R2UR UR5, R11 ;  /* 0x000000000b0592ca */ /* 0x000ff600000e0000 */
[----:B------:R-:W-:Y:S02]  /*4b30*/  @!UPT UIADD3 URZ, UPT, UPT, URZ, URZ, URZ ;  /* 0x000000fffffff290 */ /* 0x000fe4000fffe0ff */
[----:B------:R2:W-:Y:S01]  /*4b40*/  @!UP0 UTMALDG.3D [UR32], [UR4], desc[UR6] ;  /* 0x00000620040085b4 */ /* 0x0005e20008011000 */
[----:B------:R2:W-:Y:S01]  /*4b50*/  @!P1 SYNCS.ARRIVE.TRANS64.RED.A0TR RZ, [UR21+0x40], R0 ;  /* 0x00004000ffff99a7 */ /* 0x0005e20008300415 */
[----:B------:R-:W-:Y:S01]  /*4b60*/  SYNCS.ARRIVE.TRANS64.RED.A1T0 RZ, [UR40], RZ ;  /* 0x000000ffffff79a7 */ /* 0x000fe20008100428 */
[----:B------:R-:W3:Y:S02]  /*4b70*/  SYNCS.PHASECHK.TRANS64.TRYWAIT P2, [UR21+0x68], R9 ;  /* 0x00006809ff0075a7 */ /* 0x000ee40008041115 */
[----:B--23--:R-:W-:Y:S05]  /*4b80*/  @!P2 BRA `(.L_x_82) ;  /* 0x0000005000d4a947 */ /* 0x00cfea0003800000 */
.L_x_170:
        /* <DEDUP_REMOVED lines=8> */
[----:B------:R-:W-:Y:S01]  /*4c10*/  @!UP0 UIADD3 UR24, UPT, UPT, UR21, 0x2400, URZ ;  /* 0x0000240015188890 */ /* 0x000fe2000fffe0ff */
[----:B------:R-:W-:Y:S01]  /*4c20*/  VOTEU.ALL UP0, P1 ;  /* 0x0000000000ff7886 */ /* 0x000fe20000800000 */
[----:B------:R-:W-:Y:S01]  /*4c30*/  UMOV UR27, UR35 ;  /* 0x00000023001b7c82 */ /* 0x000fe20008000000 */
[----:B------:R-:W-:Y:S02]  /*4c40*/  UMOV UR28, UR36 ;  /* 0x00000024001c7c82 */ /* 0x000fe40008000000 */
[----:B------:R-:W-:Y:S02]  /*4c50*/  IMAD.U32 R10, RZ, RZ, UR5 ;  /* 0x00000005ff0a7e24 */ /* 0x000fe4000f8e00ff */
[----:B------:R-:W-:Y:S02]  /*4c60*/  IMAD.U32 R11, RZ, RZ, UR4 ;  /* 0x00000004ff0b7e24 */ /* 0x000fe4000f8e00ff */
[----:B------:R-:W-:Y:S01]  /*4c70*/  @!P1 IMAD.X R6, RZ, RZ, R17, P0 ;  /* 0x000000ffff069224 */ /* 0x000fe200000e0611 */
        /* <DEDUP_REMOVED lines=8> */
.L_x_172:
[----:B------:R-:W-:Y:S01]  /*4d00*/  @!P1 R2UR UR5, R8 ;  /* 0x00000000080592ca */ /* 0x000fe200000e0000 */
[----:B------:R-:W-:Y:S01]  /*4d10*/  VOTEU.ALL UP0, P1 ;  /* 0x0000000000ff7886 */ /* 0x000fe20000800000 */
[----:B------:R-:W-:Y:S01]  /*4d20*/  @!P1 R2UR UR4, R6 ;  /* 0x00000000060492ca */ /* 0x000fe200000e0000 */
[----:B--2---:R-:W-:Y:S01]  /*4d30*/  @!P1 IMAD.MOV.U32 R0, RZ, RZ, 0x2000 ;  /* 0x00002000ff009424 */ /* 0x004fe200078e00ff */
[----:B------:R-:W-:Y:S01]  /*4d40*/  UMOV UR6, 0x0 ;  /* 0x0000000000067882 */ /* 0x000fe20000000000 */
[----:B------:R-:W-:Y:S01]  /*4d50*/  UMOV UR7, 0x10000000 ;  /* 0x1000000000077882 */ /* 0x000fe20000000000 */
[----:B------:R-:W-:Y:S01]  /*4d60*/  @!UP0 UIADD3 UR18, UPT, UPT, UR34, 0x80, URZ ;  /* 0x0000008022128890 */ /* 0x000fe2000fffe0ff */
[----:B------:R-:W-:Y:S01]  /*4d70*/  VIADD R14, R14, 0x1 ;  /* 0x000000010e0e7836 */ /* 0x000fe20000000000 */
[----:B------:R-:W-:Y:S01]  /*4d80*/  @!UP0 UIADD3 UR16, UPT, UPT, UR21, 0x4400, URZ ;  /* 0x0000440015108890 */ /* 0x000fe2000fffe0ff */
[----:B------:R-:W-:Y:S01]  /*4d90*/  VOTEU.ALL UP0, P1 ;  /* 0x0000000000ff7886 */ /* 0x000fe20000800000 */
[----:B------:R-:W-:Y:S01]  /*4da0*/  UMOV UR19, UR35 ;  /* 0x0000002300137c82 */ /* 0x000fe20008000000 */
[----:B------:R-:W-:Y:S02]  /*4db0*/  UMOV UR20, UR36 ;  /* 0x0000002400147c82 */ /* 0x000fe40008000000 */
        /* <DEDUP_REMOVED lines=10> */
.L_x_174:
[----:B------:R-:W-:Y:S01]  /*4e60*/  @!P1 IADD3 R6, P0, PT, R16, 0x580, RZ ;  /* 0x0000058010069810 */ /* 0x000fe20007f1e0ff */
[----:B------:R-:W-:Y:S01]  /*4e70*/  VOTEU.ALL UP0, P1 ;  /* 0x0000000000ff7886 */ /* 0x000fe20000800000 */
[----:B------:R-:W-:Y:S01]  /*4e80*/  UMOV UR6, 0x0 ;  /* 0x0000000000067882 */ /* 0x000fe20000000000 */
[----:B------:R-:W-:Y:S01]  /*4e90*/  UMOV UR7, 0x10000000 ;  /* 0x1000000000077882 */ /* 0x000fe20000000000 */
[----:B------:R-:W-:Y:S01]  /*4ea0*/  @!P1 R2UR UR5, R6 ;  /* 0x00000000060592ca */ /* 0x000fe200000e0000 */
[----:B--2---:R-:W-:Y:S01]  /*4eb0*/  @!P1 IMAD.X R0, RZ, RZ, R17, P0 ;  /* 0x000000ffff009224 */ /* 0x004fe200000e0611 */
[----:B------:R-:W-:Y:S01]  /*4ec0*/  @!UP0 UIADD3 UR10, UPT, UPT, UR34, 0xc0, URZ ;  /* 0x000000c0220a8890 */ /* 0x000fe2000fffe0ff */
[----:B------:R-:W-:Y:S01]  /*4ed0*/  R2UR UR18, R83 ;  /* 0x00000000531272ca */ /* 0x000fe200000e0000 */
[----:B------:R-:W-:Y:S01]  /*4ee0*/  @!UP0 UIADD3 UR8, UPT, UPT, UR21, 0x6400, URZ ;  /* 0x0000640015088890 */ /* 0x000fe2000fffe0ff */
[----:B------:R-:W-:Y:S01]  /*4ef0*/  R2UR UR16, R84 ;  /* 0x00000000541072ca */ /* 0x000fe200000e0000 */
[----:B------:R-:W-:Y:S01]  /*4f00*/  @!UP0 UIADD3 UR9, UPT, UPT, UR21, 0x58, URZ ;  /* 0x0000005815098890 */ /* 0x000fe2000fffe0ff */
[----:B------:R-:W-:Y:S01]  /*4f10*/  @!P1 R2UR UR4, R0 ;  /* 0x00000000000492ca */ /* 0x000fe200000e0000 */
[----:B------:R-:W-:Y:S01]  /*4f20*/  VOTEU.ALL UP0, P1 ;  /* 0x0000000000ff7886 */ /* 0x000fe20000800000 */
[----:B------:R-:W-:Y:S01]  /*4f30*/  UMOV UR11, UR35 ;  /* 0x00000023000b7c82 */ /* 0x000fe20008000000 */
[----:B------:R-:W-:Y:S01]  /*4f40*/  UMOV UR12, UR36 ;  /* 0x00000024000c7c82 */ /* 0x000fe20008000000 */
[C---:B------:R-:W-:Y:S01]  /*4f50*/  ISETP.NE.AND P0, PT, R14.reuse, 0x2, PT ;  /* 0x000000020e00780c */ /* 0x040fe20003f05270 */
[----:B------:R-:W-:Y:S01]  /*4f60*/  UPLOP3.LUT UP3, UPT, UPT, UPT, UPT, 0x80, 0x8 ;  /* 0x000000000008789c */ /* 0x000fe20003f6f070 */
[----:B------:R-:W-:Y:S01]  /*4f70*/  IMAD.U32 R8, RZ, RZ, UR5 ;  /* 0x00000005ff087e24 */ /* 0x000fe2000f8e00ff */
[----:B------:R-:W-:Y:S01]  /*4f80*/  LOP3.LUT R15, R15, 0x1, RZ, 0x3c, !PT ;  /* 0x000000010f0f7812 */ /* 0x000fe200078e3cff */
[----:B------:R-:W-:Y:S01]  /*4f90*/  UMOV UR36, UR29 ;  /* 0x0000001d00247c82 */ /* 0x000fe20008000000 */
[----:B------:R-:W-:Y:S01]  /*4fa0*/  SEL R0, RZ, 0x1, P0 ;  /* 0x00000001ff007807 */ /* 0x000fe20000000000 */
[----:B------:R-:W-:Y:S01]  /*4fb0*/  UIADD3 UR20, UPT, UPT, UR13, UR18, URZ ;  /* 0x000000120d147290 */ /* 0x000fe2000fffe0ff */
[----:B------:R-:W-:Y:S01]  /*4fc0*/  SEL R14, R14, RZ, P0 ;  /* 0x000000ff0e0e7207 */ /* 0x000fe20000000000 */
[----:B------:R-:W-:Y:S01]  /*4fd0*/  UIADD3 UR16, UPT, UPT, UR14, UR16, URZ ;  /* 0x000000100e107290 */ /* 0x000fe2000fffe0ff */
[----:B------:R-:W-:Y:S01]  /*4fe0*/  IMAD.U32 R9, RZ, RZ, UR4 ;  /* 0x00000004ff097e24 */ /* 0x000fe2000f8e00ff */
[----:B------:R-:W-:Y:S02]  /*4ff0*/  @!P1 R2UR UR4, R8 ;  /* 0x00000000080492ca */ /* 0x000fe400000e0000 */
[----:B------:R-:W-:Y:S02]  /*5000*/  LOP3.LUT R13, R13, R0, RZ, 0x3c, !PT ;  /* 0x000000000d0d7212 */ /* 0x000fe400078e3cff */
[----:B------:R-:W-:Y:S11]  /*5010*/  @!P1 R2UR UR5, R9 ;  /* 0x00000000090592ca */ /* 0x000ff600000e0000 */
[----:B------:R-:W-:Y:S02]  /*5020*/  @!UPT UIADD3 URZ, UPT, UPT, URZ, URZ, URZ ;  /* 0x000000fffffff290 */ /* 0x000fe4000fffe0ff */
[----:B------:R2:W-:Y:S01]  /*5030*/  @!UP0 UTMALDG.3D [UR8], [UR4], desc[UR6] ;  /* 0x00000608040085b4 */ /* 0x0005e20008011000 */
[----:B------:R2:W-:Y:S01]  /*5040*/  @!P1 SYNCS.ARRIVE.TRANS64.RED.A0TR RZ, [UR21+0x58], R7 ;  /* 0x00005807ffff99a7 */ /* 0x0005e20008300415 */
[----:B------:R-:W-:Y:S01]  /*5050*/  SYNCS.ARRIVE.TRANS64.RED.A1T0 RZ, [UR37], RZ ;  /* 0x000000ffffff79a7 */ /* 0x000fe20008100425 */
[----:B------:R-:W-:Y:S05]  /*5060*/  BRA.U UP1, `(.L_x_85) ;  /* 0xfffffff101707547 */ /* 0x000fea000b83ffff */
[----:B------:R-:W-:-:S04]  /*5070*/  SHF.L.U32 R3, R15, 0x1f, RZ ;  /* 0x0000001f0f037819 */ /* 0x000fc800000006ff */
[----:B------:R-:W3:Y:S02]  /*5080*/  SYNCS.PHASECHK.TRANS64.TRYWAIT P0, [UR21+0x60], R3 ;  /* 0x00006003ff0075a7 */ /* 0x000ee40008001115 */
[----:B---3--:R-:W-:Y:S05]  /*5090*/  @!P0 BRA `(.L_x_86) ;  /* 0x0000004c00d88947 */ /* 0x008fea0003800000 */
.L_x_176:
[----:B------:R-:W4:Y:S02]  /*50a0*/  SYNCS.PHASECHK.TRANS64.TRYWAIT P0, [UR21+0x68], R3 ;  /* 0x00006803ff0075a7 */ /* 0x000f240008001115 */
[----:B----4-:R-:W-:Y:S05]  /*50b0*/  @!P0 BRA `(.L_x_87) ;  /* 0x0000004c00e88947 */ /* 0x010fea0003800000 */
.L_x_178:
[----:B------:R-:W4:Y:S02]  /*50c0*/  SYNCS.PHASECHK.TRANS64.TRYWAIT P0, [UR21+0x70], R3 ;  /* 0x00007003ff0075a7 */ /* 0x000f240008001115 */
[----:B----4-:R-:W-:Y:S05]  /*50d0*/  @!P0 BRA `(.L_x_88) ;  /* 0x0000004c00f88947 */ /* 0x010fea0003800000 */
.L_x_180:
[----:B---3--:R-:W-:-:S07]  /*50e0*/  MOV R0, UR21 ;  /* 0x0000001500007c02 */ /* 0x008fce0008000f00 */
.L_x_89:
[----:B---3--:R-:W-:-:S04]  /*50f0*/  SHF.L.U32 R3, R15, 0x1f, RZ ;  /* 0x0000001f0f037819 */ /* 0x008fc800000006ff */
[----:B------:R3:W4:Y:S03]  /*5100*/  SYNCS.PHASECHK.TRANS64.TRYWAIT P0, [R0+URZ+0x78], R3 ;  /* 0x00007803000075a7 */ /* 0x00072600080011ff */
[----:B----4-:R-:W-:Y:S05]  /*5110*/  @!P0 NANOSLEEP.SYNCS 0x989680 ;  /* 0x009896800000895d */ /* 0x010fea0003900000 */
[----:B------:R-:W4:Y:S02]  /*5120*/  @!P0 SYNCS.PHASECHK.TRANS64 P0, [R0+URZ+0x78], R3 ;  /* 0x00007803000085a7 */ /* 0x000f2400080010ff */
[----:B-12-4-:R-:W-:Y:S05]  /*5130*/  @P0 EXIT ;  /* 0x000000000000094d */ /* 0x016fea0003800000 */
[----:B------:R-:W-:Y:S05]  /*5140*/  BRA `(.L_x_89) ;  /* 0xfffffffc00e87947 */ /* 0x000fea000383ffff */
.L_x_74:
[----:B------:R-:W-:-:S06]  /*5150*/  UISETP.GE.AND UP0, UPT, UR17, 0x4, UPT ;  /* 0x000000041100788c */ /* 0x000fcc000bf06270 */
[----:B------:R-:W-:-:S13]  /*5160*/  PLOP3.LUT P0, PT, PT, PT, UP0, 0x80, 0x8 ;  /* 0x000000000008781c */ /* 0x000fda0003f0f008 */
[----:B------:R-:W-:Y:S05]  /*5170*/  @!P0 EXIT ;  /* 0x000000000000894d */ /* 0x000fea0003800000 */
[----:B------:R-:W1:Y:S08]  /*5180*/  S2UR UR4, SR_CgaCtaId ;  /* 0x00000000000479c3 */ /* 0x000e700000008800 */
[----:B------:R-:W-:Y:S01]  /*5190*/  BAR.SYNC.DEFER_BLOCKING 0x6, 0xa0 ;  /* 0x0182800000007b1d */ /* 0x000fe20000010000 */
[C---:B------:R-:W-:Y:S01]  /*51a0*/  IMAD.SHL.U32 R5, R94.reuse, 0x40, RZ ;  /* 0x000000405e057824 */ /* 0x040fe200078e00ff */
[----:B------:R-:W-:Y:S01]  /*51b0*/  SHF.R.U32.HI R3, RZ, 0x1, R94 ;  /* 0x00000001ff037819 */ /* 0x000fe2000001165e */
[C---:B------:R-:W-:Y:S01]  /*51c0*/  IMAD.U32 R37, R94.reuse, 0x10000, RZ ;  /* 0x000100005e257824 */ /* 0x040fe200078e00ff */
[C---:B------:R-:W-:Y:S01]  /*51d0*/  R2P PR, R94.reuse, 0x6 ;  /* 0x000000065e007804 */ /* 0x040fe20000000000 */
[----:B------:R-:W-:Y:S01]  /*51e0*/  IMAD.SHL.U32 R80, R94, 0x20, RZ ;  /* 0x000000205e507824 */ /* 0x000fe200078e00ff */
[----:B------:R-:W-:-:S02]  /*51f0*/  UMOV UR44, 0x400 ;  /* 0x00000400002c7882 */ /* 0x000fc40000000000 */
[----:B------:R-:W2:Y:S01]  /*5200*/  LDC.64 R78, c[0x0][0x8b0] ;  /* 0x00022c00ff4e7b82 */ /* 0x000ea20000000a00 */
[C---:B------:R-:W-:Y:S01]  /*5210*/  LOP3.LUT R2, R5.reuse, 0x1c0, RZ, 0xc0, !PT ;  /* 0x000001c005027812 */ /* 0x040fe200078ec0ff */
[----:B------:R-:W-:Y:S01]  /*5220*/  IMAD.MOV.U32 R92, RZ, RZ, 0x20 ;  /* 0x00000020ff5c7424 */ /* 0x000fe200078e00ff */
[----:B------:R-:W-:Y:S01]  /*5230*/  LOP3.LUT R5, R5, 0x200, RZ, 0xc0, !PT ;  /* 0x0000020005057812 */ /* 0x000fe200078ec0ff */
[----:B------:R-:W-:Y:S01]  /*5240*/  IMAD.MOV.U32 R91, RZ, RZ, 0x1 ;  /* 0x00000001ff5b7424 */ /* 0x000fe200078e00ff */
[----:B------:R-:W-:Y:S01]  /*5250*/  LOP3.LUT R3, R2, 0x8, R3, 0xf8, !PT ;  /* 0x0000000802037812 */ /* 0x000fe200078ef803 */
[----:B------:R-:W-:Y:S01]  /*5260*/  IMAD.SHL.U32 R2, R94, 0x8, RZ ;  /* 0x000000085e027824 */ /* 0x000fe200078e00ff */
[----:B------:R-:W-:Y:S01]  /*5270*/  LOP3.LUT R37, R37, 0x600000, RZ, 0xc0, !PT ;  /* 0x0060000025257812 */ /* 0x000fe200078ec0ff */
[----:B------:R-:W3:Y:S01]  /*5280*/  LDC.64 R76, c[0x0][0x8a8] ;  /* 0x00022a00ff4c7b82 */ /* 0x000ee20000000a00 */
[----:B------:R-:W-:Y:S01]  /*5290*/  LOP3.LUT R80, R5, 0xc00, R80, 0xf8, !PT ;  /* 0x00000c0005507812 */ /* 0x000fe200078ef850 */
[----:B------:R-:W-:Y:S01]  /*52a0*/  IMAD.MOV.U32 R36, RZ, RZ, RZ ;  /* 0x000000ffff247224 */ /* 0x000fe200078e00ff */
[----:B------:R-:W-:Y:S01]  /*52b0*/  LOP3.LUT R3, R3, 0x38, R2, 0x78, !PT ;  /* 0x0000003803037812 */ /* 0x000fe200078e7802 */
[----:B------:R-:W-:Y:S01]  /*52c0*/  IMAD.MOV.U32 R90, RZ, RZ, RZ ;  /* 0x000000ffff5a7224 */ /* 0x000fe200078e00ff */
[----:B------:R-:W-:-:S02]  /*52d0*/  SEL R93, R92, 0xffffffe0, !P2 ;  /* 0xffffffe05c5d7807 */ /* 0x000fc40005000000 */
[----:B------:R-:W-:Y:S02]  /*52e0*/  CS2R R88, SRZ ;  /* 0x0000000000587805 */ /* 0x000fe4000001ff00 */
[----:B------:R-:W-:Y:S01]  /*52f0*/  LOP3.LUT R80, R80, R3, RZ, 0xfc, !PT ;  /* 0x0000000350507212 */ /* 0x000fe200078efcff */
[----:B-1----:R-:W-:Y:S01]  /*5300*/  ULEA UR44, UR4, UR44, 0x18 ;  /* 0x0000002c042c7291 */ /* 0x002fe2000f8ec0ff */
[----:B------:R-:W-:Y:S01]  /*5310*/  LOP3.LUT R94, R94, 0x60, RZ, 0xc0, !PT ;  /* 0x000000605e5e7812 */ /* 0x000fe200078ec0ff */
[----:B------:R-:W1:Y:S01]  /*5320*/  LDCU UR59, c[0x0][0x370] ;  /* 0x00006e00ff3b77ac */ /* 0x000e620008000800 */
[----:B------:R-:W-:Y:S01]  /*5330*/  SEL R92, R92, 0xffffffe0, !P1 ;  /* 0xffffffe05c5c7807 */ /* 0x000fe20004800000 */
[----:B------:R-:W-:Y:S01]  /*5340*/  UIADD3 UR4, UPT, UPT, UR44, 0x400, URZ ;  /* 0x000004002c047890 */ /* 0x000fe2000fffe0ff */
[----:B------:R-:W4:Y:S04]  /*5350*/  LDCU UR43, c[0x0][0xb0c] ;  /* 0x00016180ff2b77ac */ /* 0x000f280008000800 */
[----:B------:R-:W1:Y:S01]  /*5360*/  LDS R0, [UR44+0x140] ;  /* 0x0001402cff007984 */ /* 0x000e620008000800 */
[----:B------:R-:W-:Y:S01]  /*5370*/  IMAD.U32 R86, RZ, RZ, UR4 ;  /* 0x00000004ff567e24 */ /* 0x000fe2000f8e00ff */
[----:B------:R-:W1:Y:S01]  /*5380*/  LDCU UR39, c[0x0][0xb30] ;  /* 0x00016600ff2777ac */ /* 0x000e620008000800 */
[----:B------:R-:W1:Y:S01]  /*5390*/  LDCU.64 UR56, c[0x0][0x888] ;  /* 0x00011100ff3877ac */ /* 0x000e620008000a00 */
[----:B------:R-:W1:Y:S01]  /*53a0*/  LDCU.64 UR40, c[0x0][0xb28] ;  /* 0x00016500ff2877ac */ /* 0x000e620008000a00 */
[----:B------:R-:W1:Y:S01]  /*53b0*/  LDCU.64 UR62, c[0x0][0x890] ;  /* 0x00011200ff3e77ac */ /* 0x000e620008000a00 */
[----:B------:R-:W1:Y:S01]  /*53c0*/  LDCU.128 UR52, c[0x0][0xb10] ;  /* 0x00016200ff3477ac */ /* 0x000e620008000c00 */
[----:B------:R-:W1:Y:S01]  /*53d0*/  LDCU UR58, c[0x0][0x374] ;  /* 0x00006e80ff3a77ac */ /* 0x000e620008000800 */
[----:B------:R-:W-:Y:S01]  /*53e0*/  UMOV UR47, URZ ;  /* 0x000000ff002f7c82 */ /* 0x000fe20008000000 */
[----:B------:R-:W-:Y:S01]  /*53f0*/  UMOV UR46, URZ ;  /* 0x000000ff002e7c82 */ /* 0x000fe20008000000 */
[----:B-1234-:R-:W-:-:S07]  /*5400*/  IMAD.IADD R37, R0, 0x1, R37 ;  /* 0x0000000100257824 */ /* 0x01efce00078e0225 */
.L_x_133:
[C---:B------:R-:W-:Y:S02]  /*5410*/  LEA R3, R88.reuse, UR44, 0x3 ;  /* 0x0000002c58037c11 */ /* 0x040fe4000f8e18ff */
[----:B------:R-:W-:Y:S02]  /*5420*/  SHF.L.U32 R0, R89, 0x1f, RZ ;  /* 0x0000001f59007819 */ /* 0x000fe400000006ff */
[----:B------:R-:W-:Y:S02]  /*5430*/  LEA R5, R88, UR44, 0x4 ;  /* 0x0000002c58057c11 */ /* 0x000fe4000f8e20ff */
[----:B-1----:R-:W1:Y:S02]  /*5440*/  SYNCS.PHASECHK.TRANS64.TRYWAIT P0, [R3+URZ+0x90], R0 ;  /* 0x00009000030075a7 */ /* 0x002e6400080011ff */
[----:B-1----:R-:W-:Y:S05]  /*5450*/  @!P0 BRA `(.L_x_90) ;  /* 0x0000004c00308947 */ /* 0x002fea0003800000 */
.L_x_181:
        /* <DEDUP_REMOVED lines=11> */
[----:B------:R-:W-:Y:S01]  /*5510*/  PLOP3.LUT P0, PT, PT, PT, UP1, 0x80, 0x8 ;  /* 0x000000000008781c */ /* 0x000fe20003f0f018 */
[----:B------:R-:W-:Y:S11]  /*5520*/  UP2UR UR61, UPR, URZ, 0x2 ;  /* 0x00000002ff3d7883 */ /* 0x000ff60008000000 */
[----:B------:R-:W-:Y:S01]  /*5530*/  @!UPT UIADD3 URZ, UPT, UPT, URZ, URZ, URZ ;  /* 0x000000fffffff290 */ /* 0x000fe2000fffe0ff */
[----:B-1----:R-:W-:Y:S02]  /*5540*/  @P0 SHF.R.U32.HI R0, RZ, 0x10, R5 ;  /* 0x00000010ff000819 */ /* 0x002fe40000011605 */
        /* <DEDUP_REMOVED lines=12> */
[----:B------:R-:W2:Y:S01]  /*5610*/  LDCU UR12, c[0x0][0xb20] ;  /* 0x00016400ff0c77ac */ /* 0x000ea20008000800 */
[----:B------:R-:W-:Y:S02]  /*5620*/  UIMAD.WIDE.U32 UR4, UR58, UR55, URZ ;  /* 0x000000373a0472a5 */ /* 0x000fe4000f8e00ff */
[----:B------:R-:W-:Y:S02]  /*5630*/  UIMAD.WIDE.U32 UR6, UR59, UR52, URZ ;  /* 0x000000343b0672a5 */ /* 0x000fe4000f8e00ff */
[----:B------:R-:W-:Y:S02]  /*5640*/  UISETP.NE.AND UP0, UPT, UR54, 0x1, UPT ;  /* 0x000000013600788c */ /* 0x000fe4000bf05270 */
[----:B------:R-:W-:Y:S02]  /*5650*/  UIMAD.WIDE.U32 UR8, UR37, UR55, URZ ;  /* 0x00000037250872a5 */ /* 0x000fe4000f8e00ff */
[----:B------:R-:W-:Y:S02]  /*5660*/  UIMAD.WIDE.U32 UR10, UR38, UR52, URZ ;  /* 0x00000034260a72a5 */ /* 0x000fe4000f8e00ff */
[----:B------:R-:W-:Y:S02]  /*5670*/  UISETP.NE.AND UP1, UPT, UR43, 0x1, UPT ;  /* 0x000000012b00788c */ /* 0x000fe4000bf25270 */
[----:B------:R-:W-:Y:S01]  /*5680*/  UISETP.NE.AND UP2, UPT, UR42, 0x1, UPT ;  /* 0x000000012a00788c */ /* 0x000fe2000bf45270 */
[----:B------:R-:W-:Y:S02]  /*5690*/  UMOV UR4, UR5 ;  /* 0x0000000500047c82 */ /* 0x000fe40008000000 */
[----:B--2---:R-:W-:Y:S03]  /*56a0*/  USHF.R.U32.HI UR5, URZ, UR12, UR4 ;  /* 0x0000000cff057299 */ /* 0x004fe60008011604 */
[----:B------:R-:W-:Y:S02]  /*56b0*/  UMOV UR4, UR7 ;  /* 0x0000000700047c82 */ /* 0x000fe40008000000 */
[----:B------:R-:W-:Y:S02]  /*56c0*/  USHF.R.U32.HI UR7, URZ, UR53, UR4 ;  /* 0x00000035ff077299 */ /* 0x000fe40008011604 */
[----:B------:R-:W-:Y:S02]  /*56d0*/  USEL UR4, UR58, UR5, !UP0 ;  /* 0x000000053a047287 */ /* 0x000fe4000c000000 */
[----:B------:R-:W-:Y:S01]  /*56e0*/  USEL UR7, UR59, UR7, !UP1 ;  /* 0x000000073b077287 */ /* 0x000fe2000c800000 */
[----:B------:R-:W-:Y:S01]  /*56f0*/  UMOV UR5, UR9 ;  /* 0x0000000900057c82 */ /* 0x000fe20008000000 */
[----:B------:R-:W-:Y:S02]  /*5700*/  UIMAD.WIDE.U32 UR8, UR4, UR40, URZ ;  /* 0x00000028040872a5 */ /* 0x000fe4000f8e00ff */
[----:B------:R-:W-:Y:S03]  /*5710*/  USHF.R.U32.HI UR6, URZ, UR12, UR5 ;  /* 0x0000000cff067299 */ /* 0x000fe60008011605 */
[----:B------:R-:W-:Y:S01]  /*5720*/  UMOV UR5, UR11 ;  /* 0x0000000b00057c82 */ /* 0x000fe20008000000 */
[----:B------:R-:W-:Y:S02]  /*5730*/  UIMAD.WIDE.U32 UR10, UR7, UR40, URZ ;  /* 0x00000028070a72a5 */ /* 0x000fe4000f8e00ff */
[----:B------:R-:W-:Y:S02]  /*5740*/  USHF.R.U32.HI UR12, URZ, UR53, UR5 ;  /* 0x00000035ff0c7299 */ /* 0x000fe40008011605 */
[----:B------:R-:W-:Y:S01]  /*5750*/  USEL UR6, UR37, UR6, !UP0 ;  /* 0x0000000625067287 */ /* 0x000fe2000c000000 */
[----:B------:R-:W-:Y:S02]  /*5760*/  UMOV UR5, UR9 ;  /* 0x0000000900057c82 */ /* 0x000fe40008000000 */
[----:B------:R-:W-:Y:S01]  /*5770*/  UMOV UR10, UR11 ;  /* 0x0000000b000a7c82 */ /* 0x000fe20008000000 */
[----:B------:R-:W-:Y:S02]  /*5780*/  @UP2 USHF.R.U32.HI UR4, URZ, UR41, UR5 ;  /* 0x00000029ff042299 */ /* 0x000fe40008011605 */
[----:B------:R-:W-:Y:S02]  /*5790*/  @UP2 USHF.R.U32.HI UR7, URZ, UR41, UR10 ;  /* 0x00000029ff072299 */ /* 0x000fe4000801160a */
[----:B------:R-:W-:Y:S02]  /*57a0*/  UIMAD UR4, UR42, UR4, URZ ;  /* 0x000000042a0472a4 */ /* 0x000fe4000f8e02ff */
        /* <DEDUP_REMOVED lines=8> */
[----:B------:R-:W-:Y:S02]  /*5830*/  USEL UR11, UR6, UR4, !UP2 ;  /* 0x00000004060b7287 */ /* 0x000fe4000d000000 */
[----:B------:R-:W-:Y:S02]  /*5840*/  UIADD3 UR8, UPT, UPT, -UR5, URZ, URZ ;  /* 0x000000ff05087290 */ /* 0x000fe4000fffe1ff */
[----:B------:R-:W-:Y:S01]  /*5850*/  UIADD3 UR10, UPT, UPT, -UR11, URZ, URZ ;  /* 0x000000ff0b0a7290 */ /* 0x000fe2000fffe1ff */
[----:B------:R-:W-:Y:S01]  /*5860*/  @!UP0 UMOV UR4, UR9 ;  /* 0x0000000900048c82 */ /* 0x000fe20008000000 */
[----:B------:R-:W-:Y:S02]  /*5870*/  UIADD3 UR9, UPT, UPT, -UR6, URZ, URZ ;  /* 0x000000ff06097290 */ /* 0x000fe4000fffe1ff */
[----:B------:R-:W-:Y:S02]  /*5880*/  @!UP0 USHF.R.U32.HI UR4, URZ, UR41, UR4 ;  /* 0x00000029ff048299 */ /* 0x000fe40008011604 */
[----:B------:R-:W-:Y:S02]  /*5890*/  UIMAD UR10, UR42, UR10, UR6 ;  /* 0x0000000a2a0a72a4 */ /* 0x000fe4000f8e0206 */
[----:B------:R-:W-:Y:S04]  /*58a0*/  @!UP0 USEL UR4, UR5, UR4, !UP2 ;  /* 0x0000000405048287 */ /* 0x000fe8000d000000 */
[----:B------:R-:W-:Y:S02]  /*58b0*/  @!UP0 UIMAD UR10, UR7, UR10, UR4 ;  /* 0x0000000a070a82a4 */ /* 0x000fe4000f8e0204 */
[----:B------:R-:W-:Y:S02]  /*58c0*/  @!UP0 UIADD3 UR11, UPT, UPT, UR11, -UR4, URZ ;  /* 0x800000040b0b8290 */ /* 0x000fe4000fffe0ff */
[----:B------:R-:W-:Y:S02]  /*58d0*/  UIMAD UR7, UR43, UR8, UR38 ;  /* 0x000000082b0772a4 */ /* 0x000fe4000f8e0226 */
[----:B------:R-:W-:Y:S02]  /*58e0*/  @!UP0 UIMAD UR6, UR11, UR42, UR5 ;  /* 0x0000002a0b0682a4 */ /* 0x000fe4000f8e0205 */
[----:B------:R-:W-:Y:S01]  /*58f0*/  UIMAD UR4, UR54, UR9, UR37 ;  /* 0x00000009360472a4 */ /* 0x000fe2000f8e0225 */
[----:B------:R-:W-:Y:S02]  /*5900*/  @!UP0 UMOV UR5, UR10 ;  /* 0x0000000a00058c82 */ /* 0x000fe40008000000 */
[----:B------:R-:W-:Y:S02]  /*5910*/  UIMAD UR38, UR5, UR43, UR7 ;  /* 0x0000002b052672a4 */ /* 0x000fe4000f8e0207 */
[----:B------:R-:W-:Y:S11]  /*5920*/  UIMAD UR37, UR6, UR54, UR4 ;  /* 0x00000036062572a4 */ /* 0x000ff6000f8e0204 */
[----:B------:R-:W-:Y:S01]  /*5930*/  @!UPT UIADD3 URZ, UPT, UPT, URZ, URZ, URZ ;  /* 0x000000fffffff290 */ /* 0x000fe2000fffe0ff */
.L_x_91:
[----:B------:R-:W-:Y:S01]  /*5940*/  UISETP.NE.AND UP0, UPT, UR39, 0x1, UPT ;  /* 0x000000012700788c */ /* 0x000fe2000bf05270 */
[----:B------:R-:W-:Y:S01]  /*5950*/  LOP3.LUT P0, RZ, R86, 0x3f0, RZ, 0xc0, !PT ;  /* 0x000003f056ff7812 */ /* 0x000fe2000780c0ff */
[----:B------:R-:W-:Y:S01]  /*5960*/  USHF.L.U32 UR50, UR16, 0x6, URZ ;  /* 0x0000000610327899 */ /* 0x000fe200080006ff */
[----:B------:R-:W-:Y:S01]  /*5970*/  BSSY.RECONVERGENT B6, `(.L_x_92) ;  /* 0x0000034000067945 */ /* 0x000fe20003800200 */
[----:B------:R-:W-:Y:S01]  /*5980*/  USHF.L.U32 UR49, UR20, 0x8, URZ ;  /* 0x0000000814317899 */ /* 0x000fe200080006ff */
[----:B------:R-:W-:Y:S06]  /*5990*/  IADD3 R88, PT, PT, R88, 0x1, RZ ;  /* 0x0000000158587810 */ /* 0x000fec0007ffe0ff */
[----:B------:R-:W2:Y:S01]  /*59a0*/  @!UP0 LDCU.128 UR12, c[0x0][0xb10] ;  /* 0x00016200ff0c87ac */ /* 0x000ea20008000c00 */
[----:B------:R-:W3:Y:S01]  /*59b0*/  @!UP0 LDCU UR5, c[0x0][0xb0c] ;  /* 0x00016180ff0587ac */ /* 0x000ee20008000800 */
[----:B------:R-:W4:Y:S01]  /*59c0*/  @!UP0 LDCU UR10, c[0x0][0xb20] ;  /* 0x00016400ff0a87ac */ /* 0x000f220008000800 */
[----:B--2---:R-:W-:Y:S02]  /*59d0*/  UIMAD.WIDE.U32 UR8, UR38, UR12, URZ ;  /* 0x0000000c260872a5 */ /* 0x004fe4000f8e00ff */
[----:B------:R-:W-:Y:S02]  /*59e0*/  UIMAD.WIDE.U32 UR6, UR37, UR15, URZ ;  /* 0x0000000f250672a5 */ /* 0x000fe4000f8e00ff */
[----:B------:R-:W-:Y:S03]  /*59f0*/  @!UP0 UISETP.NE.AND UP1, UPT, UR14, 0x1, UPT ;  /* 0x000000010e00888c */ /* 0x000fe6000bf25270 */
[----:B------:R-:W-:Y:S01]  /*5a00*/  @!UP0 UMOV UR4, UR9 ;  /* 0x0000000900048c82 */ /* 0x000fe20008000000 */
[----:B---3--:R-:W-:Y:S02]  /*5a10*/  @!UP0 UISETP.NE.AND UP2, UPT, UR5, 0x1, UPT ;  /* 0x000000010500888c */ /* 0x008fe4000bf45270 */
[----:B------:R-:W-:Y:S01]  /*5a20*/  @!UP0 USHF.R.U32.HI UR4, URZ, UR13, UR4 ;  /* 0x0000000dff048299 */ /* 0x000fe20008011604 */
[----:B------:R-:W-:Y:S02]  /*5a30*/  @!UP0 UMOV UR6, UR7 ;  /* 0x0000000700068c82 */ /* 0x000fe40008000000 */
[----:B----4-:R-:W-:Y:S02]  /*5a40*/  @!UP0 USHF.R.U32.HI UR6, URZ, UR10, UR6 ;  /* 0x0000000aff068299 */ /* 0x010fe40008011606 */
[----:B------:R-:W-:Y:S02]  /*5a50*/  @!UP0 USEL UR7, UR38, UR4, !UP2 ;  /* 0x0000000426078287 */ /* 0x000fe4000d000000 */
[----:B------:R-:W-:Y:S04]  /*5a60*/  @!UP0 USEL UR6, UR37, UR6, !UP1 ;  /* 0x0000000625068287 */ /* 0x000fe8000c800000 */
[----:B------:R-:W-:Y:S02]  /*5a70*/  @!UP0 UIADD3 UR4, UPT, UPT, -UR7, UR6, URZ ;  /* 0x0000000607048290 */ /* 0x000fe4000fffe1ff */
[----:B------:R-:W-:Y:S02]  /*5a80*/  @!UP0 UIADD3 UR6, UPT, UPT, UR7, -UR6, URZ ;  /* 0x8000000607068290 */ /* 0x000fe4000fffe0ff */
[----:B------:R-:W-:Y:S02]  /*5a90*/  @!UP0 UIMAD UR38, UR4, UR5, UR38 ;  /* 0x00000005042682a4 */ /* 0x000fe4000f8e0226 */
[----:B------:R-:W-:Y:S01]  /*5aa0*/  @!UP0 UIMAD UR37, UR6, UR14, UR37 ;  /* 0x0000000e062582a4 */ /* 0x000fe2000f8e0225 */
[----:B------:R-:W-:Y:S11]  /*5ab0*/  @!P0 BRA `(.L_x_93) ;  /* 0x00000000007c8947 */ /* 0x000ff60003800000 */
[----:B------:R-:W2:Y:S01]  /*5ac0*/  LDCU.64 UR8, c[0x4][0x80] ;  /* 0x01001000ff0877ac */ /* 0x000ea20008000a00 */
[----:B------:R-:W-:Y:S01]  /*5ad0*/  MOV R2, 0x0 ;  /* 0x0000000000027802 */ /* 0x000fe20000000f00 */
[----:B------:R-:W-:Y:S02]  /*5ae0*/  HFMA2 R12, -RZ, RZ, 0, 5.9604644775390625e-08 ;  /* 0x00000001ff0c7431 */ /* 0x000fe400000001ff */
[----:B------:R-:W-:Y:S01]  /*5af0*/  IMAD.MOV.U32 R8, RZ, RZ, 0x70 ;  /* 0x00000070ff087424 */ /* 0x000fe200078e00ff */
[----:B------:R3:W4:Y:S01]  /*5b00*/  LDC.64 R14, c[0x4][R2] ;  /* 0x01000000020e7b82 */ /* 0x0007220000000a00 */
[----:B------:R-:W1:Y:S01]  /*5b10*/  LDCU.64 UR6, c[0x4][0x88] ;  /* 0x01001100ff0677ac */ /* 0x000e620008000a00 */
[----:B------:R-:W-:Y:S01]  /*5b20*/  IMAD.MOV.U32 R13, RZ, RZ, RZ ;  /* 0x000000ffff0d7224 */ /* 0x000fe200078e00ff */
[----:B------:R-:W1:Y:S01]  /*5b30*/  LDCU.64 UR4, c[0x4][0x8] ;  /* 0x01000100ff0477ac */ /* 0x000e620008000a00 */
[----:B--2---:R-:W-:Y:S01]  /*5b40*/  MOV R5, UR9 ;  /* 0x0000000900057c02 */ /* 0x004fe20008000f00 */
[----:B------:R-:W-:Y:S01]  /*5b50*/  IMAD.U32 R4, RZ, RZ, UR8 ;  /* 0x00000008ff047e24 */ /* 0x000fe2000f8e00ff */
[----:B-1----:R-:W-:Y:S01]  /*5b60*/  MOV R7, UR7 ;  /* 0x0000000700077c02 */ /* 0x002fe20008000f00 */
[----:B------:R-:W-:Y:S01]  /*5b70*/  IMAD.U32 R6, RZ, RZ, UR6 ;  /* 0x00000006ff067e24 */ /* 0x000fe2000f8e00ff */
[----:B------:R-:W-:Y:S01]  /*5b80*/  MOV R11, UR5 ;  /* 0x00000005000b7c02 */ /* 0x000fe20008000f00 */
[----:B------:R-:W-:Y:S02]  /*5b90*/  IMAD.U32 R10, RZ, RZ, UR4 ;  /* 0x00000004ff0a7e24 */ /* 0x000fe4000f8e00ff */
[----:B------:R-:W-:Y:S07]  /*5ba0*/  LEPC R20, `(.L_x_94) ;  /* 0x000000001014794e */ /* 0x000fee0000000000 */
[----:B---345:R-:W-:Y:S05]  /*5bb0*/  CALL.ABS.NOINC R14 ;  /* 0x000000000e007343 */ /* 0x038fea0003c00000 */
.L_x_94:
[----:B------:R-:W1:Y:S01]  /*5bc0*/  LDCU.64 UR8, c[0x4][0x80] ;  /* 0x01001000ff0877ac */ /* 0x000e620008000a00 */
[----:B------:R-:W2:Y:S01]  /*5bd0*/  LDC.64 R2, c[0x4][R2] ;  /* 0x0100000002027b82 */ /* 0x000ea20000000a00 */
[----:B------:R-:W-:Y:S02]  /*5be0*/  HFMA2 R12, -RZ, RZ, 0, 5.9604644775390625e-08 ;  /* 0x00000001ff0c7431 */ /* 0x000fe400000001ff */
[----:B------:R-:W-:Y:S02]  /*5bf0*/  IMAD.MOV.U32 R8, RZ, RZ, 0x70 ;  /* 0x00000070ff087424 */ /* 0x000fe400078e00ff */
[----:B------:R-:W-:Y:S01]  /*5c00*/  IMAD.MOV.U32 R13, RZ, RZ, RZ ;  /* 0x000000ffff0d7224 */ /* 0x000fe200078e00ff */
[----:B------:R-:W3:Y:S01]  /*5c10*/  LDCU.64 UR6, c[0x4][0x88] ;  /* 0x01001100ff0677ac */ /* 0x000ee20008000a00 */
[----:B------:R-:W4:Y:S01]  /*5c20*/  LDCU.64 UR4, c[0x4][0x8] ;  /* 0x01000100ff0477ac */ /* 0x000f220008000a00 */
[----:B-1----:R-:W-:Y:S02]  /*5c30*/  MOV R4, UR8 ;  /* 0x0000000800047c02 */ /* 0x002fe40008000f00 */
[----:B------:R-:W-:Y:S02]  /*5c40*/  MOV R5, UR9 ;  /* 0x0000000900057c02 */ /* 0x000fe40008000f00 */
[----:B---3--:R-:W-:Y:S01]  /*5c50*/  MOV R7, UR7 ;  /* 0x0000000700077c02 */ /* 0x008fe20008000f00 */
[----:B------:R-:W-:Y:S01]  /*5c60*/  IMAD.U32 R6, RZ, RZ, UR6 ;  /* 0x00000006ff067e24 */ /* 0x000fe2000f8e00ff */
[----:B----4-:R-:W-:Y:S01]  /*5c70*/  MOV R11, UR5 ;  /* 0x00000005000b7c02 */ /* 0x010fe20008000f00 */
[----:B------:R-:W-:Y:S02]  /*5c80*/  IMAD.U32 R10, RZ, RZ, UR4 ;  /* 0x00000004ff0a7e24 */ /* 0x000fe4000f8e00ff */
[----:B------:R-:W-:Y:S07]  /*5c90*/  LEPC R20, `(.L_x_93) ;  /* 0x000000001014794e */ /* 0x000fee0000000000 */
[----:B--2---:R-:W-:Y:S05]  /*5ca0*/  CALL.ABS.NOINC R2 ;  /* 0x0000000002007343 */ /* 0x004fea0003c00000 */
.L_x_93:
[----:B------:R-:W-:Y:S05]  /*5cb0*/  BSYNC.RECONVERGENT B6 ;  /* 0x0000000000067941 */ /* 0x000fea0003800200 */
.L_x_92:
[----:B------:R-:W-:Y:S01]  /*5cc0*/  R2UR UR4, R85 ;  /* 0x00000000550472ca */ /* 0x000fe200000e0000 */
[----:B------:R-:W-:Y:S01]  /*5cd0*/  UISETP.NE.U32.AND UP0, UPT, UR62, URZ, UPT ;  /* 0x000000ff3e00728c */ /* 0x000fe2000bf05070 */
[----:B------:R-:W-:Y:S02]  /*5ce0*/  ISETP.NE.U32.AND P4, PT, R78, RZ, PT ;  /* 0x000000ff4e00720c */ /* 0x000fe40003f85070 */
[----:B------:R-:W-:Y:S01]  /*5cf0*/  ISETP.NE.U32.AND P2, PT, RZ, UR56, PT ;  /* 0x00000038ff007c0c */ /* 0x000fe2000bf45070 */
[----:B------:R-:W-:Y:S01]  /*5d00*/  UISETP.NE.AND.EX UP1, UPT, UR63, URZ, UPT, UP0 ;  /* 0x000000ff3f00728c */ /* 0x000fe2000bf25300 */
[----:B------:R-:W-:Y:S01]  /*5d10*/  ISETP.NE.AND.EX P4, PT, R79, RZ, PT, P4 ;  /* 0x000000ff4f00720c */ /* 0x000fe20003f85340 */
[----:B------:R-:W-:Y:S01]  /*5d20*/  UPLOP3.LUT UP0, UPT, UPT, UPT, UPT, 0x40, 0x4 ;  /* 0x000000000004789c */ /* 0x000fe20003f0e870 */
[----:B------:R-:W-:Y:S05]  /*5d30*/  ISETP.NE.AND.EX P2, PT, RZ, UR57, PT, P2 ;  /* 0x00000039ff007c0c */ /* 0x000fea000bf45320 */
[----:B------:R-:W-:Y:S06]  /*5d40*/  UISETP.NE.AND UP2, UPT, UR4, URZ, UPT ;  /* 0x000000ff0400728c */ /* 0x000fec000bf45270 */
[----:B------:R-:W-:Y:S05]  /*5d50*/  PLOP3.LUT P1, PT, PT, PT, UP2, 0x80, 0x8 ;  /* 0x000000000008781c */ /* 0x000fea0003f2f028 */
[----:B------:R-:W-:Y:S06]  /*5d60*/  @UP2 UPLOP3.LUT UP0, UPT, UPT, UPT, UP1, 0x80, 0x8 ;  /* 0x000000000008289c */ /* 0x000fec0003f0f010 */
[----:B------:R-:W-:Y:S01]  /*5d70*/  PLOP3.LUT P0, PT, PT, PT, UP0, 0x80, 0x8 ;  /* 0x000000000008781c */ /* 0x000fe20003f0f008 */
[----:B------:R-:W-:Y:S01]  /*5d80*/  @!UPT UIADD3 URZ, UPT, UPT, URZ, URZ, URZ ;  /* 0x000000fffffff290 */ /* 0x000fe2000fffe0ff */
[----:B------:R-:W-:Y:S11]  /*5d90*/  BRA.U !UP1, `(.L_x_95) ;  /* 0x00000001093c7547 */ /* 0x000ff6000b800000 */
[----:B------:R-:W-:Y:S01]  /*5da0*/  UISETP.NE.U32.AND UP0, UPT, UR56, URZ, UPT ;  /* 0x000000ff3800728c */ /* 0x000fe2000bf05070 */
[----:B-1----:R-:W-:Y:S01]  /*5db0*/  HFMA2 R0, -RZ, RZ, 0, 5.9604644775390625e-08 ;  /* 0x00000001ff007431 */ /* 0x002fe200000001ff */
[----:B------:R-:W1:Y:S01]  /*5dc0*/  LDCU.64 UR8, c[0x0][0x358] ;  /* 0x00006b00ff0877ac */ /* 0x000e620008000a00 */
[----:B------:R-:W-:Y:S01]  /*5dd0*/  IMAD.MOV.U32 R81, RZ, RZ, 0x1 ;  /* 0x00000001ff517424 */ /* 0x000fe200078e00ff */
[----:B------:R-:W-:Y:S06]  /*5de0*/  UISETP.NE.AND.EX UP0, UPT, UR57, URZ, UPT, UP0 ;  /* 0x000000ff3900728c */ /* 0x000fec000bf05300 */
[----:B------:R-:W-:Y:S05]  /*5df0*/  PLOP3.LUT P3, PT, PT, PT, UP0, 0x80, 0x8 ;  /* 0x000000000008781c */ /* 0x000fea0003f6f008 */
[----:B------:R-:W2:Y:S01]  /*5e00*/  @UP0 LDCU.64 UR4, c[0x0][0x888] ;  /* 0x00011100ff0407ac */ /* 0x000ea20008000a00 */
[----:B------:R-:W-:Y:S07]  /*5e10*/  @UP0 UIMAD UR6, UR36, UR62, URZ ;  /* 0x0000003e240602a4 */ /* 0x000fee000f8e02ff */
[----:B------:R-:W-:Y:S01]  /*5e20*/  @!P3 PRMT R81, R0, 0x7610, R81 ;  /* 0x000076100051b816 */ /* 0x000fe20000000051 */
[----:B--2---:R-:W-:Y:S06]  /*5e30*/  @UP0 UIMAD.WIDE UR4, UR6, 0x4, UR4 ;  /* 0x00000004060408a5 */ /* 0x004fec000f8e0204 */
[----:B------:R-:W-:Y:S01]  /*5e40*/  IMAD.U32 R2, RZ, RZ, UR4 ;  /* 0x00000004ff027e24 */ /* 0x000fe2000f8e00ff */
[----:B------:R-:W-:Y:S04]  /*5e50*/  MOV R3, UR5 ;  /* 0x0000000500037c02 */ /* 0x000fe80008000f00 */
[----:B------:R-:W2:Y:S01]  /*5e60*/  @!UP0 LDCU UR4, c[0x0][0x880] ;  /* 0x00011000ff0487ac */ /* 0x000ea20008000800 */
[----:B-1---5:R3:W5:Y:S02]  /*5e70*/  @P3 LDG.E R41, desc[UR8][R2.64] ;  /* 0x0000000802293981 */ /* 0x022764000c1e1900 */
[----:B--23--:R-:W-:Y:S02]  /*5e80*/  @!P3 IMAD.U32 R41, RZ, RZ, UR4 ;  /* 0x00000004ff29be24 */ /* 0x00cfe4000f8e00ff */
.L_x_95:
[----:B------:R-:W-:Y:S05]  /*5e90*/  @!P4 BRA `(.L_x_96) ;  /* 0x000000000024c947 */ /* 0x000fea0003800000 */
[----:B------:R-:W-:Y:S01]  /*5ea0*/  ISETP.NE.U32.AND P3, PT, R76, RZ, PT ;  /* 0x000000ff4c00720c */ /* 0x000fe20003f65070 */
[----:B------:R-:W2:Y:S03]  /*5eb0*/  LDCU.64 UR4, c[0x0][0x358] ;  /* 0x00006b00ff0477ac */ /* 0x000ea60008000a00 */
[----:B------:R-:W-:Y:S11]  /*5ec0*/  ISETP.NE.AND.EX P3, PT, R77, RZ, PT, P3 ;  /* 0x000000ff4d00720c */ /* 0x000ff60003f65330 */
[----:B------:R-:W-:Y:S02]  /*5ed0*/  @!UPT UIADD3 URZ, UPT, UPT, URZ, URZ, URZ ;  /* 0x000000fffffff290 */ /* 0x000fe4000fffe0ff */
[----:B------:R-:W3:Y:S01]  /*5ee0*/  @P3 LDC.64 R2, c[0x0][0x8a8] ;  /* 0x00022a00ff023b82 */ /* 0x000ee20000000a00 */
[----:B-1----:R-:W-:Y:S04]  /*5ef0*/  @P3 IMAD R0, R78, UR36, RZ ;  /* 0x000000244e003c24 */ /* 0x002fe8000f8e02ff */
[----:B---3--:R-:W-:Y:S05]  /*5f00*/  @P3 IMAD.WIDE R2, R0, 0x4, R2 ;  /* 0x0000000400023825 */ /* 0x008fea00078e0202 */
[----:B--2--5:R2:W5:Y:S02]  /*5f10*/  @P3 LDG.E R38, desc[UR4][R2.64] ;  /* 0x0000000402263981 */ /* 0x024564000c1e1900 */
[----:B--2---:R-:W3:Y:S02]  /*5f20*/  @!P3 LDC R38, c[0x0][0x8a0] ;  /* 0x00022800ff26bb82 */ /* 0x004ee40000000800 */
.L_x_96:
[----:B-----5:R-:W-:Y:S01]  /*5f30*/  FSETP.NEU.AND P3, PT, R41, RZ, PT ;  /* 0x000000ff2900720b */ /* 0x020fe20003f6d000 */
[----:B------:R-:W-:Y:S01]  /*5f40*/  IMAD.SHL.U32 R47, R80, 0x2, RZ ;  /* 0x00000002502f7824 */ /* 0x000fe200078e00ff */
[----:B------:R-:W-:Y:S01]  /*5f50*/  SEL R5, RZ, 0xffffffff, P2 ;  /* 0xffffffffff057807 */ /* 0x000fe20001000000 */
[----:B------:R-:W-:Y:S01]  /*5f60*/  BSSY B1, `(.L_x_97) ;  /* 0x0000044000017945 */ /* 0x000fe20003800000 */
[----:B------:R-:W-:Y:S01]  /*5f70*/  @P1 LOP3.LUT P2, RZ, R81, 0xff, RZ, 0xc0, !PT ;  /* 0x000000ff51ff1812 */ /* 0x000fe2000784c0ff */
[----:B------:R-:W-:Y:S01]  /*5f80*/  VIADD R97, R47, UR44 ;  /* 0x0000002c2f617c36 */ /* 0x000fe20008000000 */
[----:B------:R-:W-:Y:S01]  /*5f90*/  @P1 SEL R2, RZ, 0xffffffff, P3 ;  /* 0xffffffffff021807 */ /* 0x000fe20001800000 */
[----:B------:R-:W-:Y:S01]  /*5fa0*/  IMAD.MOV.U32 R60, RZ, RZ, 0x1 ;  /* 0x00000001ff3c7424 */ /* 0x000fe200078e00ff */
[----:B------:R-:W-:Y:S01]  /*5fb0*/  LOP3.LUT R91, R91, 0x1, RZ, 0x3c, !PT ;  /* 0x000000015b5b7812 */ /* 0x000fe200078e3cff */
[----:B------:R-:W-:Y:S01]  /*5fc0*/  IMAD.MOV.U32 R46, RZ, RZ, RZ ;  /* 0x000000ffff2e7224 */ /* 0x000fe200078e00ff */
[----:B------:R-:W-:Y:S02]  /*5fd0*/  @P0 SEL R2, R5, R2, !P2 ;  /* 0x0000000205020207 */ /* 0x000fe40005000000 */
[----:B------:R-:W-:Y:S02]  /*5fe0*/  CS2R R74, SRZ ;  /* 0x00000000004a7805 */ /* 0x000fe4000001ff00 */
[----:B------:R-:W-:Y:S02]  /*5ff0*/  LEA R98, R36, UR44, 0x3 ;  /* 0x0000002c24627c11 */ /* 0x000fe4000f8e18ff */
[----:B------:R-:W-:Y:S02]  /*6000*/  CS2R R72, SRZ ;  /* 0x0000000000487805 */ /* 0x000fe4000001ff00 */
[----:B------:R-:W-:Y:S02]  /*6010*/  @P1 LOP3.LUT R2, R2, 0x1, RZ, 0xc0, !PT ;  /* 0x0000000102021812 */ /* 0x000fe400078ec0ff */
[----:B------:R-:W-:Y:S02]  /*6020*/  CS2R R66, SRZ ;  /* 0x0000000000427805 */ /* 0x000fe4000001ff00 */
[----:B------:R-:W-:Y:S02]  /*6030*/  SHF.L.U32 R3, R90, 0x1f, RZ ;  /* 0x0000001f5a037819 */ /* 0x000fe400000006ff */
[----:B------:R-:W-:Y:S02]  /*6040*/  CS2R R64, SRZ ;  /* 0x0000000000407805 */ /* 0x000fe4000001ff00 */
[----:B------:R-:W-:Y:S02]  /*6050*/  ISETP.NE.U32.OR P6, PT, R2, 0x1, !P1 ;  /* 0x000000010200780c */ /* 0x000fe40004fc5470 */
[----:B------:R-:W-:Y:S02]  /*6060*/  CS2R R58, SRZ ;  /* 0x00000000003a7805 */ /* 0x000fe4000001ff00 */
[----:B------:R-:W-:Y:S02]  /*6070*/  PLOP3.LUT P2, PT, PT, PT, UP1, 0x80, 0x8 ;  /* 0x000000000008781c */ /* 0x000fe40003f4f018 */
[----:B------:R-:W-:Y:S02]  /*6080*/  CS2R R56, SRZ ;  /* 0x0000000000387805 */ /* 0x000fe4000001ff00 */
[----:B------:R-:W-:Y:S02]  /*6090*/  LEA.HI R39, R36, R36, RZ, 0x1 ;  /* 0x0000002424277211 */ /* 0x000fe400078f08ff */
[----:B------:R-:W-:Y:S02]  /*60a0*/  CS2R R50, SRZ ;  /* 0x0000000000327805 */ /* 0x000fe4000001ff00 */
[----:B------:R-:W-:Y:S02]  /*60b0*/  LOP3.LUT P4, R87, R81, 0xff, RZ, 0xc0, !PT ;  /* 0x000000ff51577812 */ /* 0x000fe4000788c0ff */
[----:B------:R-:W-:Y:S02]  /*60c0*/  CS2R R48, SRZ ;  /* 0x0000000000307805 */ /* 0x000fe4000001ff00 */
[----:B------:R-:W-:Y:S01]  /*60d0*/  SEL R2, RZ, 0xffffffff, P3 ;  /* 0xffffffffff027807 */ /* 0x000fe20001800000 */
[C---:B-1----:R-:W-:Y:S01]  /*60e0*/  IMAD.SHL.U32 R0, R39.reuse, 0x80, RZ ;  /* 0x0000008027007824 */ /* 0x042fe200078e00ff */
[----:B------:R-:W-:Y:S01]  /*60f0*/  LOP3.LUT R39, R39, 0xffe, RZ, 0xc0, !PT ;  /* 0x00000ffe27277812 */ /* 0x000fe200078ec0ff */
[----:B------:R-:W-:Y:S01]  /*6100*/  VIADD R99, R97, 0x400 ;  /* 0x0000040061637836 */ /* 0x000fe20000000000 */
[----:B------:R-:W-:Y:S01]  /*6110*/  P2R R95, PR, RZ, 0x40 ;  /* 0x00000040ff5f7803 */ /* 0x000fe20000000000 */
[----:B------:R-:W-:Y:S01]  /*6120*/  IMAD.IADD R96, R92, 0x1, R97 ;  /* 0x000000015c607824 */ /* 0x000fe200078e0261 */
[----:B------:R-:W-:Y:S01]  /*6130*/  @P6 SHF.L.U32 R4, R91, 0x1f, RZ ;  /* 0x0000001f5b046819 */ /* 0x000fe200000006ff */
[----:B------:R-:W-:Y:S01]  /*6140*/  IMAD.IADD R39, R36, 0x1, -R39 ;  /* 0x0000000124277824 */ /* 0x000fe200078e0a27 */
[----:B------:R-:W-:Y:S02]  /*6150*/  @P2 SEL R2, R5, R2, !P4 ;  /* 0x0000000205022207 */ /* 0x000fe40006000000 */
[----:B------:R-:W1:Y:S01]  /*6160*/  @P6 SYNCS.PHASECHK.TRANS64.TRYWAIT P1, [UR44+0x40], R4 ;  /* 0x00004004ff0065a7 */ /* 0x000e62000802112c */
[----:B------:R-:W-:Y:S02]  /*6170*/  LOP3.LUT R0, R0, 0xffffff00, RZ, 0xc0, !PT ;  /* 0xffffff0000007812 */ /* 0x000fe400078ec0ff */
[----:B------:R-:W-:Y:S03]  /*6180*/  LOP3.LUT R2, R2, 0x1, RZ, 0xc0, !PT ;  /* 0x0000000102027812 */ /* 0x000fe600078ec0ff */
[----:B------:R-:W-:Y:S01]  /*6190*/  IMAD.IADD R0, R37, 0x1, R0 ;  /* 0x0000000125007824 */ /* 0x000fe200078e0200 */
[----:B------:R-:W-:Y:S03]  /*61a0*/  ISETP.NE.U32.AND P5, PT, R2, 0x1, PT ;  /* 0x000000010200780c */ /* 0x000fe60003fa5070 */
[----:B------:R-:W-:Y:S01]  /*61b0*/  IMAD R39, R39, 0x100000, R0 ;  /* 0x0010000027277824 */ /* 0x000fe200078e0200 */
[----:B------:R-:W-:Y:S01]  /*61c0*/  P2R R61, PR, RZ, 0x20 ;  /* 0x00000020ff3d7803 */ /* 0x000fe20000000000 */
[----:B------:R2:W4:Y:S01]  /*61d0*/  SYNCS.PHASECHK.TRANS64.TRYWAIT P0, [R98+URZ+0xb0], R3 ;  /* 0x0000b003620075a7 */ /* 0x00052200080011ff */
[----:B-1----:R-:W-:Y:S01]  /*61e0*/  @P6 SEL R60, RZ, 0x1, !P1 ;  /* 0x00000001ff3c6807 */ /* 0x002fe20004800000 */
[----:B--2---:R-:W-:Y:S06]  /*61f0*/  @!P6 BRA `(.L_x_98) ;  /* 0x000000000068e947 */ /* 0x004fec0003800000 */
[C---:B------:R-:W-:Y:S01]  /*6200*/  @P5 IMAD R5, R93.reuse, 0x2, R99 ;  /* 0x000000025d055824 */ /* 0x040fe200078e0263 */
[----:B------:R-:W-:Y:S01]  /*6210*/  ISETP.NE.AND P1, PT, R60, RZ, PT ;  /* 0x000000ff3c00720c */ /* 0x000fe20003f25270 */
[----:B------:R-:W-:Y:S01]  /*6220*/  @P5 IMAD R2, R93, 0x2, R97 ;  /* 0x000000025d025824 */ /* 0x000fe200078e0261 */
[----:B------:R-:W-:Y:S01]  /*6230*/  BSSY B0, `(.L_x_99) ;  /* 0x000000e000007945 */ /* 0x000fe20003800000 */
[----:B------:R-:W-:Y:S01]  /*6240*/  IMAD.MOV.U32 R74, RZ, RZ, RZ ;  /* 0x000000ffff4a7224 */ /* 0x000fe200078e00ff */
[----:B------:R-:W-:Y:S01]  /*6250*/  CS2R R66, SRZ ;  /* 0x0000000000427805 */ /* 0x000fe2000001ff00 */
[----:B------:R-:W-:Y:S01]  /*6260*/  @P5 IMAD.IADD R4, R92, 0x1, R5 ;  /* 0x000000015c045824 */ /* 0x000fe200078e0205 */
[----:B------:R-:W-:Y:S02]  /*6270*/  CS2R R64, SRZ ;  /* 0x0000000000407805 */ /* 0x000fe4000001ff00 */
[----:B------:R-:W-:Y:S02]  /*6280*/  CS2R R72, SRZ ;  /* 0x0000000000487805 */ /* 0x000fe4000001ff00 */
[----:B------:R-:W-:Y:S02]  /*6290*/  CS2R R50, SRZ ;  /* 0x0000000000327805 */ /* 0x000fe4000001ff00 */
[----:B------:R-:W-:Y:S02]  /*62a0*/  CS2R R48, SRZ ;  /* 0x0000000000307805 */ /* 0x000fe4000001ff00 */
[----:B------:R-:W-:Y:S02]  /*62b0*/  CS2R R58, SRZ ;  /* 0x00000000003a7805 */ /* 0x000fe4000001ff00 */
[----:B------:R-:W-:Y:S01]  /*62c0*/  CS2R R56, SRZ ;  /* 0x0000000000387805 */ /* 0x000fe2000001ff00 */
[----:B------:R-:W-:Y:S06]  /*62d0*/  @P1 BRA `(.L_x_100) ;  /* 0x00000000000c1947 */ /* 0x000fec0003800000 */
[----:B------:R-:W-:Y:S04]  /*62e0*/  SHF.L.U32 R5, R91, 0x1f, RZ ;  /* 0x0000001f5b057819 */ /* 0x000fe800000006ff */
[----:B------:R-:W1:Y:S02]  /*62f0*/  SYNCS.PHASECHK.TRANS64.TRYWAIT P1, [UR44+0x40], R5 ;  /* 0x00004005ff0075a7 */ /* 0x000e64000802112c */
[----:B-1----:R-:W-:Y:S05]  /*6300*/  @!P1 BRA `(.L_x_101) ;  /* 0x0000003c00989947 */ /* 0x002fea0003800000 */
.L_x_100:
[----:B------:R-:W-:Y:S05]  /*6310*/  BSYNC B0 ;  /* 0x0000000000007941 */ /* 0x000fea0003800000 */
.L_x_99:
[----:B------:R-:W-:Y:S01]  /*6320*/  ISETP.NE.AND P1, PT, R61, RZ, PT ;  /* 0x000000ff3d00720c */ /* 0x000fe20003f25270 */
[----:B------:R-:W-:Y:S11]  /*6330*/  HFMA2 R46, -RZ, RZ, 0, 5.9604644775390625e-08 ;  /* 0x00000001ff2e7431 */ /* 0x000ff600000001ff */
[----:B------:R-:W-:Y:S01]  /*6340*/  @!UPT UIADD3 URZ, UPT, UPT, URZ, URZ, URZ ;  /* 0x000000fffffff290 */ /* 0x000fe2000fffe0ff */
[----:B------:R-:W-:Y:S05]  /*6350*/  @P1 WARPSYNC.ALL ;  /* 0x0000000000001948 */ /* 0x000fea0003800000 */
[----:B------:R2:W1:Y:S04]  /*6360*/  @P1 LDSM.16.M88.4 R64, [R2+0x400] ;  /* 0x000400000240183b */ /* 0x0004680000000200 */
[----:B------:R2:W1:Y:S04]  /*6370*/  @P1 LDSM.16.M88.4 R72, [R4] ;  /* 0x000000000448183b */ /* 0x0004680000000200 */
[----:B------:R2:W1:Y:S04]  /*6380*/  @P1 LDSM.16.M88.4 R48, [R47+UR44+0x400] ;  /* 0x0004002c2f30183b */ /* 0x0004680008000200 */
[----:B------:R2:W1:Y:S02]  /*6390*/  @P1 LDSM.16.M88.4 R56, [R96+0x400] ;  /* 0x000400006038183b */ /* 0x0004640000000200 */
.L_x_98:
[----:B------:R-:W-:Y:S05]  /*63a0*/  BSYNC B1 ;  /* 0x0000000000017941 */ /* 0x000fea0003800000 */
.L_x_97:
[----:B-1----:R-:W-:Y:S04]  /*63b0*/  SHF.R.U32.HI R5, RZ, 0x15, R39 ;  /* 0x00000015ff057819 */ /* 0x002fe80000011627 */
[----:B------:R-:W-:Y:S01]  /*63c0*/  LOP3.LUT P1, RZ, R5, 0x3, R82, 0x48, !PT ;  /* 0x0000000305ff7812 */ /* 0x000fe20007824852 */
[----:B------:R-:W-:Y:S01]  /*63d0*/  @!UPT UIADD3 URZ, UPT, UPT, URZ, URZ, URZ ;  /* 0x000000fffffff290 */ /* 0x000fe2000fffe0ff */
[----:B----4-:R-:W-:Y:S11]  /*63e0*/  @P0 BRA `(.L_x_102) ;  /* 0x0000000000080947 */ /* 0x010ff60003800000 */
[----:B------:R-:W1:Y:S02]  /*63f0*/  SYNCS.PHASECHK.TRANS64.TRYWAIT P0, [R98+URZ+0xb0], R3 ;  /* 0x0000b003620075a7 */ /* 0x000e6400080011ff */
[----:B-1----:R-:W-:Y:S05]  /*6400*/  @!P0 BRA `(.L_x_103) ;  /* 0x0000003c00708947 */ /* 0x002fea0003800000 */
.L_x_102:
[----:B------:R-:W-:Y:S05]  /*6410*/  @!P1 BRA `(.L_x_104) ;  /* 0x0000000000409947 */ /* 0x000fea0003800000 */
[----:B------:R-:W4:Y:S01]  /*6420*/  LDCU.64 UR8, c[0x4][0x70] ;  /* 0x01000e00ff0877ac */ /* 0x000f220008000a00 */
[----:B-1----:R-:W-:Y:S01]  /*6430*/  MOV R3, 0x0 ;  /* 0x0000000000037802 */ /* 0x002fe20000000f00 */
[----:B------:R-:W-:Y:S02]  /*6440*/  HFMA2 R12, -RZ, RZ, 0, 5.9604644775390625e-08 ;  /* 0x00000001ff0c7431 */ /* 0x000fe400000001ff */
[----:B------:R-:W-:Y:S02]  /*6450*/  IMAD.MOV.U32 R8, RZ, RZ, 0x192 ;  /* 0x00000192ff087424 */ /* 0x000fe400078e00ff */
[----:B------:R-:W-:Y:S01]  /*6460*/  IMAD.MOV.U32 R13, RZ, RZ, RZ ;  /* 0x000000ffff0d7224 */ /* 0x000fe200078e00ff */
[----:B------:R-:W1:Y:S01]  /*6470*/  LDCU.64 UR6, c[0x4][0x78] ;  /* 0x01000f00ff0677ac */ /* 0x000e620008000a00 */
[----:B--2---:R-:W2:Y:S01]  /*6480*/  LDC.64 R2, c[0x4][R3] ;  /* 0x0100000003027b82 */ /* 0x004ea20000000a00 */
[----:B------:R-:W5:Y:S01]  /*6490*/  LDCU.64 UR4, c[0x4][0x10] ;  /* 0x01000200ff0477ac */ /* 0x000f620008000a00 */
[----:B----4-:R-:W-:Y:S01]  /*64a0*/  MOV R5, UR9 ;  /* 0x0000000900057c02 */ /* 0x010fe20008000f00 */
[----:B------:R-:W-:Y:S01]  /*64b0*/  IMAD.U32 R4, RZ, RZ, UR8 ;  /* 0x00000008ff047e24 */ /* 0x000fe2000f8e00ff */
[----:B-1----:R-:W-:Y:S01]  /*64c0*/  MOV R7, UR7 ;  /* 0x0000000700077c02 */ /* 0x002fe20008000f00 */
[----:B------:R-:W-:Y:S01]  /*64d0*/  IMAD.U32 R6, RZ, RZ, UR6 ;  /* 0x00000006ff067e24 */ /* 0x000fe2000f8e00ff */
[----:B-----5:R-:W-:Y:S01]  /*64e0*/  MOV R11, UR5 ;  /* 0x00000005000b7c02 */ /* 0x020fe20008000f00 */
[----:B------:R-:W-:Y:S02]  /*64f0*/  IMAD.U32 R10, RZ, RZ, UR4 ;  /* 0x00000004ff0a7e24 */ /* 0x000fe4000f8e00ff */
[----:B------:R-:W-:Y:S07]  /*6500*/  LEPC R20, `(.L_x_104) ;  /* 0x000000001014794e */ /* 0x000fee0000000000 */
[----:B--23--:R-:W-:Y:S05]  /*6510*/  CALL.ABS.NOINC R2 ;  /* 0x0000000002007343 */ /* 0x00cfea0003c00000 */
.L_x_104:
[----:B------:R-:W-:Y:S05]  /*6520*/  WARPSYNC.ALL ;  /* 0x0000000000007948 */ /* 0x000fea0003800000 */
[----:B------:R-:W-:Y:S01]  /*6530*/  R2UR UR4, R39 ;  /* 0x00000000270472ca */ /* 0x000fe200000e0000 */
[--C-:B------:R-:W-:Y:S01]  /*6540*/  HADD2.F32 R40, -RZ, R48.reuse.H0_H0 ;  /* 0x20000030ff287230 */ /* 0x100fe20000004100 */
[----:B------:R-:W-:Y:S01]  /*6550*/  SHF.L.U32 R62, R93, 0x1, RZ ;  /* 0x000000015d3e7819 */ /* 0x000fe200000006ff */
[----:B------:R-:W-:Y:S01]  /*6560*/  HADD2.F32 R43, -RZ, R48.H1_H1 ;  /* 0x30000030ff2b7230 */ /* 0x000fe20000004100 */
[----:B------:R-:W-:Y:S01]  /*6570*/  ISETP.NE.AND P0, PT, R94, RZ, PT ;  /* 0x000000ff5e00720c */ /* 0x000fe20003f05270 */
[----:B------:R-:W-:Y:S01]  /*6580*/  HADD2.F32 R42, -RZ, R49.H0_H0 ;  /* 0x20000031ff2a7230 */ /* 0x000fe20000004100 */
[----:B------:R-:W-:Y:S01]  /*6590*/  IADD3 R99, PT, PT, R99, R62, RZ ;  /* 0x0000003e63637210 */ /* 0x000fe20007ffe0ff */
[----:B------:R-:W-:Y:S01]  /*65a0*/  HADD2.F32 R45, -RZ, R51.H0_H0 ;  /* 0x20000033ff2d7230 */ /* 0x000fe20000004100 */
[----:B------:R-:W-:Y:S02]  /*65b0*/  BSSY.RECONVERGENT B0, `(.L_x_105) ;  /* 0x0000085000007945 */ /* 0x000fe40003800200 */
[----:B------:R-:W-:Y:S03]  /*65c0*/  IADD3 R100, PT, PT, R92, R99, RZ ;  /* 0x000000635c647210 */ /* 0x000fe60007ffe0ff */
[----:B--2---:R-:W3:Y:S02]  /*65d0*/  LDTM.16dp256bit.x8 R4, tmem[UR4] ;  /* 0x00000004000479ee */ /* 0x004ee400081a0000 */
[C---:B---3--:R-:W-:Y:S01]  /*65e0*/  FMUL R0, R38.reuse, R4 ;  /* 0x0000000426007220 */ /* 0x048fe20000400000 */
[C---:B------:R-:W-:Y:S01]  /*65f0*/  FMUL R2, R38.reuse, R5 ;  /* 0x0000000526027220 */ /* 0x040fe20000400000 */
[C---:B-1----:R-:W-:Y:S01]  /*6600*/  FMUL R3, R38.reuse, R6 ;  /* 0x0000000626037220 */ /* 0x042fe20000400000 */
[C---:B------:R-:W-:Y:S01]  /*6610*/  FMUL R7, R38.reuse, R7 ;  /* 0x0000000726077220 */ /* 0x040fe20000400000 */
[C---:B------:R-:W-:Y:S01]  /*6620*/  FFMA R0, R41.reuse, R40, R0 ;  /* 0x0000002829007223 */ /* 0x040fe20000000000 */
[----:B------:R-:W-:Y:S02]  /*6630*/  HADD2.F32 R40, -RZ, R49.H1_H1 ;  /* 0x30000031ff287230 */ /* 0x000fe40000004100 */
[C---:B------:R-:W-:Y:S01]  /*6640*/  FFMA R2, R41.reuse, R43, R2 ;  /* 0x0000002b29027223 */ /* 0x040fe20000000002 */
[C---:B------:R-:W-:Y:S01]  /*6650*/  FFMA R3, R41.reuse, R42, R3 ;  /* 0x0000002a29037223 */ /* 0x040fe20000000003 */
[--C-:B------:R-:W-:Y:S02]  /*6660*/  HADD2.F32 R43, -RZ, R50.reuse.H0_H0 ;  /* 0x20000032ff2b7230 */ /* 0x100fe40000004100 */
[----:B------:R-:W-:Y:S01]  /*6670*/  FMUL R4, R38, R8 ;  /* 0x0000000826047220 */ /* 0x000fe20000400000 */
[----:B------:R-:W-:Y:S01]  /*6680*/  HADD2.F32 R42, -RZ, R50.H1_H1 ;  /* 0x30000032ff2a7230 */ /* 0x000fe20000004100 */
[----:B------:R-:W-:Y:S01]  /*6690*/  F2FP.F16.F32.PACK_AB R52, R2, R0 ;  /* 0x000000000234723e */ /* 0x000fe200000000ff */
[C---:B------:R-:W-:Y:S01]  /*66a0*/  FFMA R7, R41.reuse, R40, R7 ;  /* 0x0000002829077223 */ /* 0x040fe20000000007 */
[----:B------:R-:W-:Y:S01]  /*66b0*/  FFMA R4, R41, R43, R4 ;  /* 0x0000002b29047223 */ /* 0x000fe20000000004 */
[C---:B------:R-:W-:Y:S01]  /*66c0*/  FMUL R5, R38.reuse, R9 ;  /* 0x0000000926057220 */ /* 0x040fe20000400000 */
[C---:B------:R-:W-:Y:S01]  /*66d0*/  FMUL R6, R38.reuse, R10 ;  /* 0x0000000a26067220 */ /* 0x040fe20000400000 */
[----:B------:R-:W-:Y:S01]  /*66e0*/  HADD2.F32 R40, -RZ, R51.H1_H1 ;  /* 0x30000033ff287230 */ /* 0x000fe20000004100 */
[----:B------:R-:W-:Y:S01]  /*66f0*/  F2FP.F16.F32.PACK_AB R53, R7, R3 ;  /* 0x000000030735723e */ /* 0x000fe200000000ff */
[C---:B------:R-:W-:Y:S01]  /*6700*/  FFMA R5, R41.reuse, R42, R5 ;  /* 0x0000002a29057223 */ /* 0x040fe20000000005 */
[----:B------:R-:W-:Y:S01]  /*6710*/  FFMA R6, R41, R45, R6 ;  /* 0x0000002d29067223 */ /* 0x000fe20000000006 */
[C---:B------:R-:W-:Y:S01]  /*6720*/  FMUL R11, R38.reuse, R11 ;  /* 0x0000000b260b7220 */ /* 0x040fe20000400000 */
[--C-:B------:R-:W-:Y:S02]  /*6730*/  HADD2.F32 R43, -RZ, R56.reuse.H0_H0 ;  /* 0x20000038ff2b7230 */ /* 0x100fe40000004100 */
[C---:B------:R-:W-:Y:S01]  /*6740*/  FMUL R8, R38.reuse, R12 ;  /* 0x0000000c26087220 */ /* 0x040fe20000400000 */
[----:B------:R-:W-:Y:S01]  /*6750*/  F2FP.F16.F32.PACK_AB R54, R5, R4 ;  /* 0x000000040536723e */ /* 0x000fe200000000ff */
[C---:B------:R-:W-:Y:S01]  /*6760*/  FFMA R11, R41.reuse, R40, R11 ;  /* 0x00000028290b7223 */ /* 0x040fe2000000000b */
[----:B------:R-:W-:Y:S02]  /*6770*/  HADD2.F32 R40, -RZ, R56.H1_H1 ;  /* 0x30000038ff287230 */ /* 0x000fe40000004100 */
[----:B------:R-:W-:Y:S01]  /*6780*/  FFMA R8, R41, R43, R8 ;  /* 0x0000002b29087223 */ /* 0x000fe20000000008 */
[C---:B------:R-:W-:Y:S01]  /*6790*/  FMUL R9, R38.reuse, R13 ;  /* 0x0000000d26097220 */ /* 0x040fe20000400000 */
[--C-:B------:R-:W-:Y:S01]  /*67a0*/  HADD2.F32 R45, -RZ, R57.reuse.H0_H0 ;  /* 0x20000039ff2d7230 */ /* 0x100fe20000004100 */
[----:B------:R-:W-:Y:S01]  /*67b0*/  F2FP.F16.F32.PACK_AB R55, R11, R6 ;  /* 0x000000060b37723e */ /* 0x000fe200000000ff */
[C---:B------:R-:W-:Y:S01]  /*67c0*/  FMUL R10, R38.reuse, R14 ;  /* 0x0000000e260a7220 */ /* 0x040fe20000400000 */
[----:B------:R-:W-:Y:S02]  /*67d0*/  HADD2.F32 R42, -RZ, R57.H1_H1 ;  /* 0x30000039ff2a7230 */ /* 0x000fe40000004100 */
[C---:B------:R-:W-:Y:S01]  /*67e0*/  FFMA R9, R41.reuse, R40, R9 ;  /* 0x0000002829097223 */ /* 0x040fe20000000009 */
[C---:B------:R-:W-:Y:S01]  /*67f0*/  FMUL R15, R38.reuse, R15 ;  /* 0x0000000f260f7220 */ /* 0x040fe20000400000 */
[----:B------:R1:W-:Y:S01]  /*6800*/  STSM.16.M88.4 [R97+0x400], R52 ;  /* 0x0004003461007844 */ /* 0x0003e20000000200 */
[----:B------:R-:W-:Y:S01]  /*6810*/  FFMA R10, R41, R45, R10 ;  /* 0x0000002d290a7223 */ /* 0x000fe2000000000a */
[--C-:B------:R-:W-:Y:S01]  /*6820*/  HADD2.F32 R40, -RZ, R58.reuse.H0_H0 ;  /* 0x2000003aff287230 */ /* 0x100fe20000004100 */
[----:B------:R-:W-:Y:S01]  /*6830*/  F2FP.F16.F32.PACK_AB R68, R9, R8 ;  /* 0x000000080944723e */ /* 0x000fe200000000ff */
[----:B------:R-:W-:Y:S01]  /*6840*/  FFMA R15, R41, R42, R15 ;  /* 0x0000002a290f7223 */ /* 0x000fe2000000000f */
[C---:B------:R-:W-:Y:S01]  /*6850*/  FMUL R12, R38.reuse, R16 ;  /* 0x00000010260c7220 */ /* 0x040fe20000400000 */
[----:B------:R-:W-:Y:S02]  /*6860*/  HADD2.F32 R42, -RZ, R58.H1_H1 ;  /* 0x3000003aff2a7230 */ /* 0x000fe40000004100 */
[C---:B------:R-:W-:Y:S01]  /*6870*/  FMUL R13, R38.reuse, R17 ;  /* 0x00000011260d7220 */ /* 0x040fe20000400000 */
[--C-:B------:R-:W-:Y:S01]  /*6880*/  HADD2.F32 R43, -RZ, R59.reuse.H0_H0 ;  /* 0x2000003bff2b7230 */ /* 0x100fe20000004100 */
[----:B------:R-:W-:Y:S01]  /*6890*/  F2FP.F16.F32.PACK_AB R69, R15, R10 ;  /* 0x0000000a0f45723e */ /* 0x000fe200000000ff */
[C---:B------:R-:W-:Y:S01]  /*68a0*/  FFMA R12, R41.reuse, R40, R12 ;  /* 0x00000028290c7223 */ /* 0x040fe2000000000c */
[----:B------:R-:W-:Y:S01]  /*68b0*/  FFMA R13, R41, R42, R13 ;  /* 0x0000002a290d7223 */ /* 0x000fe2000000000d */
[C---:B------:R-:W-:Y:S01]  /*68c0*/  FMUL R14, R38.reuse, R18 ;  /* 0x00000012260e7220 */ /* 0x040fe20000400000 */
[----:B------:R-:W-:Y:S02]  /*68d0*/  HADD2.F32 R40, -RZ, R59.H1_H1 ;  /* 0x3000003bff287230 */ /* 0x000fe40000004100 */
[C---:B------:R-:W-:Y:S01]  /*68e0*/  FMUL R19, R38.reuse, R19 ;  /* 0x0000001326137220 */ /* 0x040fe20000400000 */
[C---:B------:R-:W-:Y:S01]  /*68f0*/  FMUL R16, R38.reuse, R20 ;  /* 0x0000001426107220 */ /* 0x040fe20000400000 */
[----:B------:R-:W-:Y:S01]  /*6900*/  F2FP.F16.F32.PACK_AB R70, R13, R12 ;  /* 0x0000000c0d46723e */ /* 0x000fe200000000ff */
[C---:B------:R-:W-:Y:S01]  /*6910*/  FFMA R14, R41.reuse, R43, R14 ;  /* 0x0000002b290e7223 */ /* 0x040fe2000000000e */
[--C-:B------:R-:W-:Y:S02]  /*6920*/  HADD2.F32 R43, -RZ, R64.reuse.H0_H0 ;  /* 0x20000040ff2b7230 */ /* 0x100fe40000004100 */
[C---:B------:R-:W-:Y:S01]  /*6930*/  FFMA R19, R41.reuse, R40, R19 ;  /* 0x0000002829137223 */ /* 0x040fe20000000013 */
[----:B------:R-:W-:Y:S02]  /*6940*/  HADD2.F32 R42, -RZ, R64.H1_H1 ;  /* 0x30000040ff2a7230 */ /* 0x000fe40000004100 */
[C---:B------:R-:W-:Y:S01]  /*6950*/  FMUL R17, R38.reuse, R21 ;  /* 0x0000001526117220 */ /* 0x040fe20000400000 */
[--C-:B------:R-:W-:Y:S02]  /*6960*/  HADD2.F32 R45, -RZ, R65.reuse.H0_H0 ;  /* 0x20000041ff2d7230 */ /* 0x100fe40000004100 */
[----:B------:R-:W-:Y:S01]  /*6970*/  FFMA R16, R41, R43, R16 ;  /* 0x0000002b29107223 */ /* 0x000fe20000000010 */
[----:B------:R-:W-:Y:S01]  /*6980*/  F2FP.F16.F32.PACK_AB R71, R19, R14 ;  /* 0x0000000e1347723e */ /* 0x000fe200000000ff */
[----:B------:R-:W-:Y:S01]  /*6990*/  FFMA R17, R41, R42, R17 ;  /* 0x0000002a29117223 */ /* 0x000fe20000000011 */
[C---:B------:R-:W-:Y:S01]  /*69a0*/  FMUL R18, R38.reuse, R22 ;  /* 0x0000001626127220 */ /* 0x040fe20000400000 */
[----:B------:R-:W-:Y:S02]  /*69b0*/  HADD2.F32 R40, -RZ, R65.H1_H1 ;  /* 0x30000041ff287230 */ /* 0x000fe40000004100 */
[C---:B------:R-:W-:Y:S01]  /*69c0*/  FMUL R23, R38.reuse, R23 ;  /* 0x0000001726177220 */ /* 0x040fe20000400000 */
[----:B------:R1:W-:Y:S01]  /*69d0*/  STSM.16.M88.4 [R96+0x400], R68 ;  /* 0x0004004460007844 */ /* 0x0003e20000000200 */
[----:B------:R-:W-:Y:S01]  /*69e0*/  F2FP.F16.F32.PACK_AB R104, R17, R16 ;  /* 0x000000101168723e */ /* 0x000fe200000000ff */
[C---:B------:R-:W-:Y:S01]  /*69f0*/  FFMA R18, R41.reuse, R45, R18 ;  /* 0x0000002d29127223 */ /* 0x040fe20000000012 */
[----:B------:R-:W-:Y:S01]  /*6a00*/  FFMA R23, R41, R40, R23 ;  /* 0x0000002829177223 */ /* 0x000fe20000000017 */
[--C-:B------:R-:W-:Y:S02]  /*6a10*/  HADD2.F32 R43, -RZ, R66.reuse.H0_H0 ;  /* 0x20000042ff2b7230 */ /* 0x100fe40000004100 */
[C---:B------:R-:W-:Y:S01]  /*6a20*/  FMUL R20, R38.reuse, R24 ;  /* 0x0000001826147220 */ /* 0x040fe20000400000 */
[----:B------:R-:W-:Y:S02]  /*6a30*/  HADD2.F32 R40, -RZ, R66.H1_H1 ;  /* 0x30000042ff287230 */ /* 0x000fe40000004100 */
[C---:B------:R-:W-:Y:S01]  /*6a40*/  FMUL R21, R38.reuse, R25 ;  /* 0x0000001926157220 */ /* 0x040fe20000400000 */
[--C-:B------:R-:W-:Y:S01]  /*6a50*/  HADD2.F32 R45, -RZ, R67.reuse.H0_H0 ;  /* 0x20000043ff2d7230 */ /* 0x100fe20000004100 */
[----:B------:R-:W-:Y:S01]  /*6a60*/  F2FP.F16.F32.PACK_AB R105, R23, R18 ;  /* 0x000000121769723e */ /* 0x000fe200000000ff */
[C---:B------:R-:W-:Y:S01]  /*6a70*/  FFMA R20, R41.reuse, R43, R20 ;  /* 0x0000002b29147223 */ /* 0x040fe20000000014 */
[C---:B------:R-:W-:Y:S01]  /*6a80*/  FFMA R21, R41.reuse, R40, R21 ;  /* 0x0000002829157223 */ /* 0x040fe20000000015 */
[C---:B------:R-:W-:Y:S01]  /*6a90*/  FMUL R22, R38.reuse, R26 ;  /* 0x0000001a26167220 */ /* 0x040fe20000400000 */
[----:B------:R-:W-:Y:S02]  /*6aa0*/  HADD2.F32 R42, -RZ, R67.H1_H1 ;  /* 0x30000043ff2a7230 */ /* 0x000fe40000004100 */
[C---:B------:R-:W-:Y:S01]  /*6ab0*/  FMUL R27, R38.reuse, R27 ;  /* 0x0000001b261b7220 */ /* 0x040fe20000400000 */
[--C-:B------:R-:W-:Y:S02]  /*6ac0*/  HADD2.F32 R40, -RZ, R72.reuse.H0_H0 ;  /* 0x20000048ff287230 */ /* 0x100fe40000004100 */
[C---:B------:R-:W-:Y:S01]  /*6ad0*/  FFMA R22, R41.reuse, R45, R22 ;  /* 0x0000002d29167223 */ /* 0x040fe20000000016 */
[C---:B------:R-:W-:Y:S01]  /*6ae0*/  FMUL R24, R38.reuse, R28 ;  /* 0x0000001c26187220 */ /* 0x040fe20000400000 */
[C---:B------:R-:W-:Y:S01]  /*6af0*/  FFMA R27, R41.reuse, R42, R27 ;  /* 0x0000002a291b7223 */ /* 0x040fe2000000001b */
[----:B------:R-:W-:Y:S02]  /*6b00*/  HADD2.F32 R42, -RZ, R72.H1_H1 ;  /* 0x30000048ff2a7230 */ /* 0x000fe40000004100 */
[C---:B------:R-:W-:Y:S01]  /*6b10*/  FMUL R25, R38.reuse, R29 ;  /* 0x0000001d26197220 */ /* 0x040fe20000400000 */
[--C-:B------:R-:W-:Y:S02]  /*6b20*/  HADD2.F32 R43, -RZ, R73.reuse.H0_H0 ;  /* 0x20000049ff2b7230 */ /* 0x100fe40000004100 */
[C---:B------:R-:W-:Y:S01]  /*6b30*/  FMUL R26, R38.reuse, R30 ;  /* 0x0000001e261a7220 */ /* 0x040fe20000400000 */
[C---:B------:R-:W-:Y:S01]  /*6b40*/  FFMA R24, R41.reuse, R40, R24 ;  /* 0x0000002829187223 */ /* 0x040fe20000000018 */
[----:B------:R-:W-:Y:S02]  /*6b50*/  HADD2.F32 R40, -RZ, R73.H1_H1 ;  /* 0x30000049ff287230 */ /* 0x000fe40000004100 */
[C---:B------:R-:W-:Y:S01]  /*6b60*/  FFMA R25, R41.reuse, R42, R25 ;  /* 0x0000002a29197223 */ /* 0x040fe20000000019 */
[C---:B------:R-:W-:Y:S01]  /*6b70*/  FMUL R31, R38.reuse, R31 ;  /* 0x0000001f261f7220 */ /* 0x040fe20000400000 */
[C---:B------:R-:W-:Y:S01]  /*6b80*/  FFMA R26, R41.reuse, R43, R26 ;  /* 0x0000002b291a7223 */ /* 0x040fe2000000001a */
[--C-:B------:R-:W-:Y:S02]  /*6b90*/  HADD2.F32 R43, -RZ, R74.reuse.H0_H0 ;  /* 0x2000004aff2b7230 */ /* 0x100fe40000004100 */
[C---:B------:R-:W-:Y:S01]  /*6ba0*/  FMUL R28, R38.reuse, R32 ;  /* 0x00000020261c7220 */ /* 0x040fe20000400000 */
[----:B------:R-:W-:Y:S02]  /*6bb0*/  HADD2.F32 R42, -RZ, R74.H1_H1 ;  /* 0x3000004aff2a7230 */ /* 0x000fe40000004100 */
[C---:B------:R-:W-:Y:S01]  /*6bc0*/  FFMA R31, R41.reuse, R40, R31 ;  /* 0x00000028291f7223 */ /* 0x040fe2000000001f */
[C---:B------:R-:W-:Y:S01]  /*6bd0*/  FMUL R29, R38.reuse, R33 ;  /* 0x00000021261d7220 */ /* 0x040fe20000400000 */
[--C-:B------:R-:W-:Y:S02]  /*6be0*/  HADD2.F32 R45, -RZ, R75.reuse.H0_H0 ;  /* 0x2000004bff2d7230 */ /* 0x100fe40000004100 */
[C---:B------:R-:W-:Y:S01]  /*6bf0*/  FMUL R30, R38.reuse, R34 ;  /* 0x00000022261e7220 */ /* 0x040fe20000400000 */
[----:B------:R-:W-:Y:S02]  /*6c00*/  HADD2.F32 R40, -RZ, R75.H1_H1 ;  /* 0x3000004bff287230 */ /* 0x000fe40000004100 */
[----:B------:R-:W-:Y:S01]  /*6c10*/  FMUL R35, R38, R35 ;  /* 0x0000002326237220 */ /* 0x000fe20000400000 */
[C---:B------:R-:W-:Y:S01]  /*6c20*/  FFMA R28, R41.reuse, R43, R28 ;  /* 0x0000002b291c7223 */ /* 0x040fe2000000001c */
[C---:B------:R-:W-:Y:S01]  /*6c30*/  FFMA R29, R41.reuse, R42, R29 ;  /* 0x0000002a291d7223 */ /* 0x040fe2000000001d */
[C---:B------:R-:W-:Y:S01]  /*6c40*/  FFMA R30, R41.reuse, R45, R30 ;  /* 0x0000002d291e7223 */ /* 0x040fe2000000001e */
[----:B------:R-:W-:Y:S01]  /*6c50*/  FFMA R35, R41, R40, R35 ;  /* 0x0000002829237223 */ /* 0x000fe20000000023 */
[----:B------:R-:W-:Y:S02]  /*6c60*/  F2FP.F16.F32.PACK_AB R106, R21, R20 ;  /* 0x00000014156a723e */ /* 0x000fe400000000ff */
[----:B------:R-:W-:Y:S02]  /*6c70*/  F2FP.F16.F32.PACK_AB R107, R27, R22 ;  /* 0x000000161b6b723e */ /* 0x000fe400000000ff */
[----:B------:R-:W-:Y:S02]  /*6c80*/  F2FP.F16.F32.PACK_AB R108, R25, R24 ;  /* 0x00000018196c723e */ /* 0x000fe400000000ff */
[----:B------:R-:W-:Y:S01]  /*6c90*/  F2FP.F16.F32.PACK_AB R109, R31, R26 ;  /* 0x0000001a1f6d723e */ /* 0x000fe200000000ff */
[----:B------:R1:W-:Y:S01]  /*6ca0*/  STSM.16.M88.4 [R99], R104 ;  /* 0x0000006863007844 */ /* 0x0003e20000000200 */
[----:B------:R-:W-:Y:S02]  /*6cb0*/  F2FP.F16.F32.PACK_AB R110, R29, R28 ;  /* 0x0000001c1d6e723e */ /* 0x000fe400000000ff */
[----:B------:R-:W-:Y:S05]  /*6cc0*/  F2FP.F16.F32.PACK_AB R111, R35, R30 ;  /* 0x0000001e236f723e */ /* 0x000fea00000000ff */
[----:B------:R1:W-:Y:S01]  /*6cd0*/  STSM.16.M88.4 [R100], R108 ;  /* 0x0000006c64007844 */ /* 0x0003e20000000200 */
[----:B------:R-:W-:Y:S01]  /*6ce0*/  @!PT LDS RZ, [RZ] ;  /* 0x00000000fffff984 */ /* 0x000fe20000000800 */
[----:B------:R-:W-:Y:S01]  /*6cf0*/  @!PT LDS RZ, [RZ] ;  /* 0x00000000fffff984 */ /* 0x000fe20000000800 */
[----:B------:R-:W-:Y:S01]  /*6d00*/  @!PT LDS RZ, [RZ] ;  /* 0x00000000fffff984 */ /* 0x000fe20000000800 */
[----:B------:R-:W-:Y:S01]  /*6d10*/  @!PT LDS RZ, [RZ] ;  /* 0x00000000fffff984 */ /* 0x000fe20000000800 */
[----:B------:R2:W-:Y:S07]  /*6d20*/  MEMBAR.ALL.CTA ;  /* 0x0000000000007992 */ /* 0x0005ee0000008000 */
[----:B--2---:R-:W2:Y:S02]  /*6d30*/  FENCE.VIEW.ASYNC.S ;  /* 0x00000000000073c6 */ /* 0x004ea40000000000 */
[----:B--2---:R-:W-:Y:S06]  /*6d40*/  BAR.SYNC.DEFER_BLOCKING 0x1, 0x80 ;  /* 0x0042000000007b1d */ /* 0x004fec0000010000 */
[----:B------:R-:W-:Y:S05]  /*6d50*/  @P0 BRA `(.L_x_106) ;  /* 0x0000000000280947 */ /* 0x000fea0003800000 */
[----:B------:R-:W2:Y:S01]  /*6d60*/  LDCU.64 UR6, c[0x0][0x348] ;  /* 0x00006900ff0677ac */ /* 0x000ea20008000a00 */
[----:B------:R-:W-:Y:S01]  /*6d70*/  UIADD3 UR4, UPT, UPT, UR44, 0x400, URZ ;  /* 0x000004002c047890 */ /* 0x000fe2000fffe0ff */
[----:B------:R-:W-:Y:S05]  /*6d80*/  UMOV UR51, UR36 ;  /* 0x0000002400337c82 */ /* 0x000fea0008000000 */
[----:B------:R-:W-:Y:S04]  /*6d90*/  MOV R86, UR4 ;  /* 0x0000000400567c02 */ /* 0x000fe80008000f00 */
[----:B------:R-:W-:Y:S01]  /*6da0*/  R2UR UR48, R86 ;  /* 0x00000000563072ca */ /* 0x000fe200000e0000 */
[----:B--2---:R-:W-:Y:S04]  /*6db0*/  UIADD3 UR4, UP0, UPT, UR6, 0x680, URZ ;  /* 0x0000068006047890 */ /* 0x004fe8000ff1e0ff */
[----:B------:R-:W-:Y:S09]  /*6dc0*/  UIADD3.X UR5, UPT, UPT, URZ, UR7, URZ, UP0, !UPT ;  /* 0x00000007ff057290 */ /* 0x000ff200087fe4ff */
[----:B------:R2:W-:Y:S01]  /*6dd0*/  UTMASTG.3D [UR48], [UR4] ;  /* 0x00000030040073b5 */ /* 0x0005e20008010000 */
[----:B------:R0:W-:Y:S01]  /*6de0*/  UTMACMDFLUSH ;  /* 0x00000000000079b7 */ /* 0x0001e20000000000 */
[----:B--2---:R-:W-:Y:S04]  /*6df0*/  DEPBAR.LE SB0, 0x1 ;  /* 0x000080400000791a */ /* 0x004fe80000000000 */
.L_x_106:
[----:B------:R-:W-:Y:S05]  /*6e00*/  BSYNC.RECONVERGENT B0 ;  /* 0x0000000000007941 */ /* 0x000fea0003800200 */
.L_x_105:
[----:B------:R-:W-:Y:S01]  /*6e10*/  BAR.SYNC.DEFER_BLOCKING 0x1, 0x80 ;  /* 0x0042000000007b1d */ /* 0x000fe20000010000 */
[----:B------:R-:W-:Y:S01]  /*6e20*/  ISETP.NE.AND P1, PT, R95, RZ, PT ;  /* 0x000000ff5f00720c */ /* 0x000fe20003f25270 */
[----:B------:R-:W-:Y:S01]  /*6e30*/  UISETP.NE.AND UP0, UPT, UR47, URZ, UPT ;  /* 0x000000ff2f00728c */ /* 0x000fe2000bf05270 */
[----:B------:R-:W-:Y:S11]  /*6e40*/  LEA R3, R46, UR44, 0x3 ;  /* 0x0000002c2e037c11 */ /* 0x000ff6000f8e18ff */
[----:B------:R-:W-:Y:S01]  /*6e50*/  @P1 SHF.L.U32 R4, R91, 0x1f, RZ ;  /* 0x0000001f5b041819 */ /* 0x000fe200000006ff */
[----:B------:R-:W-:Y:S06]  /*6e60*/  BRA.U !UP0, `(.L_x_107) ;  /* 0x0000000108247547 */ /* 0x000fec000b800000 */
[----:B------:R-:W2:Y:S01]  /*6e70*/  S2R R0, SR_CgaCtaId ;  /* 0x0000000000007919 */ /* 0x000ea20000008800 */
[----:B------:R-:W-:Y:S01]  /*6e80*/  IMAD.U32 R2, RZ, RZ, UR46 ;  /* 0x0000002eff027e24 */ /* 0x000fe2000f8e00ff */
[----:B------:R-:W-:Y:S04]  /*6e90*/  UIADD3 UR4, UPT, UPT, UR46, 0x1, URZ ;  /* 0x000000012e047890 */ /* 0x000fe8000fffe0ff */
[----:B------:R-:W-:Y:S01]  /*6ea0*/  @P1 LEA R2, R2, UR44, 0x3 ;  /* 0x0000002c02021c11 */ /* 0x000fe2000f8e18ff */
[----:B------:R-:W-:Y:S04]  /*6eb0*/  UISETP.NE.AND UP0, UPT, UR4, 0x4, UPT ;  /* 0x000000040400788c */ /* 0x000fe8000bf05270 */
[----:B------:R-:W-:Y:S01]  /*6ec0*/  @P1 VIADD R5, R2, 0x60 ;  /* 0x0000006002051836 */ /* 0x000fe20000000000 */
[----:B------:R-:W-:Y:S04]  /*6ed0*/  USEL UR46, UR4, URZ, UP0 ;  /* 0x000000ff042e7287 */ /* 0x000fe80008000000 */
[----:B--2---:R-:W-:Y:S04]  /*6ee0*/  @P1 PRMT R0, R0, 0x654, R5 ;  /* 0x0000065400001816 */ /* 0x004fe80000000005 */
[----:B------:R2:W-:Y:S04]  /*6ef0*/  @P1 SYNCS.ARRIVE.TRANS64.RED.A1T0 RZ, [R0+URZ], RZ ;  /* 0x000000ff00ff19a7 */ /* 0x0005e800081004ff */
.L_x_107:
[----:B------:R-:W3:Y:S01]  /*6f00*/  @P1 SYNCS.PHASECHK.TRANS64.TRYWAIT P0, [R3+URZ+0x40], R4 ;  /* 0x00004004030015a7 */ /* 0x000ee200080011ff */
[----:B------:R-:W-:Y:S01]  /*6f10*/  BSSY B1, `(.L_x_108) ;  /* 0x0000017000017945 */ /* 0x000fe20003800000 */
[----:B---3--:R-:W-:Y:S03]  /*6f20*/  @P1 SEL R60, RZ, 0x1, !P0 ;  /* 0x00000001ff3c1807 */ /* 0x008fe60004000000 */
[----:B------:R-:W-:Y:S05]  /*6f30*/  @!P1 BRA `(.L_x_109) ;  /* 0x0000000000509947 */ /* 0x000fea0003800000 */
[----:B------:R-:W-:Y:S01]  /*6f40*/  ISETP.NE.AND P1, PT, R61, RZ, PT ;  /* 0x000000ff3d00720c */ /* 0x000fe20003f25270 */
[----:B------:R-:W-:Y:S01]  /*6f50*/  BSSY B0, `(.L_x_110) ;  /* 0x000000a000007945 */ /* 0x000fe20003800000 */
[----:B------:R-:W-:Y:S11]  /*6f60*/  ISETP.NE.AND P0, PT, R60, RZ, PT ;  /* 0x000000ff3c00720c */ /* 0x000ff60003f05270 */
[----:B------:R-:W-:Y:S04]  /*6f70*/  @P1 IMAD R4, R46, 0x2000, R47 ;  /* 0x000020002e041824 */ /* 0x000fe800078e022f */
[----:B------:R-:W-:Y:S04]  /*6f80*/  @P1 VIADD R7, R4, UR44 ;  /* 0x0000002c04071c36 */ /* 0x000fe80008000000 */
[----:B------:R-:W-:Y:S01]  /*6f90*/  @P1 IMAD.IADD R2, R92, 0x1, R7 ;  /* 0x000000015c021824 */ /* 0x000fe200078e0207 */
[----:B------:R-:W-:Y:S01]  /*6fa0*/  @P1 IADD3 R5, PT, PT, R62, R7, RZ ;  /* 0x000000073e051210 */ /* 0x000fe20007ffe0ff */
[----:B------:R-:W-:Y:S06]  /*6fb0*/  @P0 BRA `(.L_x_111) ;  /* 0x00000000000c0947 */ /* 0x000fec0003800000 */
[----:B--2---:R-:W-:Y:S04]  /*6fc0*/  SHF.L.U32 R0, R91, 0x1f, RZ ;  /* 0x0000001f5b007819 */ /* 0x004fe800000006ff */
[----:B------:R-:W2:Y:S02]  /*6fd0*/  SYNCS.PHASECHK.TRANS64.TRYWAIT P0, [R3+URZ+0x40], R0 ;  /* 0x00004000030075a7 */ /* 0x000ea400080011ff */
[----:B--2---:R-:W-:Y:S05]  /*6fe0*/  @!P0 BRA `(.L_x_112) ;  /* 0x00000030008c8947 */ /* 0x004fea0003800000 */
.L_x_111:
[----:B------:R-:W-:Y:S05]  /*6ff0*/  BSYNC B0 ;  /* 0x0000000000007941 */ /* 0x000fea0003800000 */
.L_x_110:
[----:B------:R-:W-:Y:S02]  /*7000*/  ISETP.NE.AND P0, PT, R61, RZ, PT ;  /* 0x000000ff3d00720c */ /* 0x000fe40003f05270 */
[----:B------:R-:W-:Y:S11]  /*7010*/  IADD3 R46, PT, PT, R46, 0x1, RZ ;  /* 0x000000012e2e7810 */ /* 0x000ff60007ffe0ff */
[----:B--2---:R-:W-:Y:S01]  /*7020*/  @P0 IMAD.IADD R0, R92, 0x1, R5 ;  /* 0x000000015c000824 */ /* 0x004fe200078e0205 */
[----:B------:R-:W-:Y:S05]  /*7030*/  @P0 WARPSYNC.ALL ;  /* 0x0000000000000948 */ /* 0x000fea0003800000 */
[----:B------:R3:W4:Y:S04]  /*7040*/  @P0 LDSM.16.M88.4 R48, [R4+UR44+0x400] ;  /* 0x0004002c0430083b */ /* 0x0007280008000200 */
[----:B------:R3:W2:Y:S04]  /*7050*/  @P0 LDSM.16.M88.4 R56, [R2+0x400] ;  /* 0x000400000238083b */ /* 0x0006a80000000200 */
[----:B------:R3:W1:Y:S04]  /*7060*/  @P0 LDSM.16.M88.4 R64, [R5+0x400] ;  /* 0x000400000540083b */ /* 0x0006680000000200 */
[----:B------:R3:W1:Y:S02]  /*7070*/  @P0 LDSM.16.M88.4 R72, [R0+0x400] ;  /* 0x000400000048083b */ /* 0x0006640000000200 */
.L_x_109:
[----:B------:R-:W-:Y:S05]  /*7080*/  BSYNC B1 ;  /* 0x0000000000017941 */ /* 0x000fea0003800000 */
.L_x_108:
[----:B------:R-:W-:Y:S05]  /*7090*/  VIADD R3, R39, 0x40 ;  /* 0x0000004027037836 */ /* 0x000fea0000000000 */
[----:B------:R-:W-:Y:S04]  /*70a0*/  SHF.R.U32.HI R3, RZ, 0x15, R3 ;  /* 0x00000015ff037819 */ /* 0x000fe80000011603 */
[----:B------:R-:W-:Y:S11]  /*70b0*/  LOP3.LUT P0, RZ, R3, 0x3, R82, 0x48, !PT ;  /* 0x0000000303ff7812 */ /* 0x000ff60007804852 */
[----:B------:R-:W-:Y:S02]  /*70c0*/  @!UPT UIADD3 URZ, UPT, UPT, URZ, URZ, URZ ;  /* 0x000000fffffff290 */ /* 0x000fe4000fffe0ff */
[----:B------:R-:W-:Y:S05]  /*70d0*/  @!P0 BRA `(.L_x_113) ;  /* 0x0000000000408947 */ /* 0x000fea0003800000 */
[----:B------:R-:W5:Y:S01]  /*70e0*/  LDCU.64 UR8, c[0x4][0x70] ;  /* 0x01000e00ff0877ac */ /* 0x000f620008000a00 */
[----:B------:R-:W-:Y:S01]  /*70f0*/  MOV R3, 0x0 ;  /* 0x0000000000037802 */ /* 0x000fe20000000f00 */
[----:B------:R-:W-:Y:S02]  /*7100*/  HFMA2 R12, -RZ, RZ, 0, 5.9604644775390625e-08 ;  /* 0x00000001ff0c7431 */ /* 0x000fe400000001ff */
[----:B------:R-:W-:Y:S02]  /*7110*/  IMAD.MOV.U32 R8, RZ, RZ, 0x192 ;  /* 0x00000192ff087424 */ /* 0x000fe400078e00ff */
[----:B------:R-:W-:Y:S01]  /*7120*/  IMAD.MOV.U32 R13, RZ, RZ, RZ ;  /* 0x000000ffff0d7224 */ /* 0x000fe200078e00ff */
[----:B------:R-:W2:Y:S01]  /*7130*/  LDCU.64 UR6, c[0x4][0x78] ;  /* 0x01000f00ff0677ac */ /* 0x000ea20008000a00 */
[----:B---3--:R-:W3:Y:S01]  /*7140*/  LDC.64 R2, c[0x4][R3] ;  /* 0x0100000003027b82 */ /* 0x008ee20000000a00 */
[----:B------:R-:W4:Y:S01]  /*7150*/  LDCU.64 UR4, c[0x4][0x10] ;  /* 0x01000200ff0477ac */ /* 0x000f220008000a00 */
[----:B-----5:R-:W-:Y:S01]  /*7160*/  MOV R5, UR9 ;  /* 0x0000000900057c02 */ /* 0x020fe20008000f00 */
[----:B------:R-:W-:Y:S01]  /*7170*/  IMAD.U32 R4, RZ, RZ, UR8 ;  /* 0x00000008ff047e24 */ /* 0x000fe2000f8e00ff */
[----:B--2---:R-:W-:Y:S01]  /*7180*/  MOV R7, UR7 ;  /* 0x0000000700077c02 */ /* 0x004fe20008000f00 */
[----:B------:R-:W-:Y:S01]  /*7190*/  IMAD.U32 R6, RZ, RZ, UR6 ;  /* 0x00000006ff067e24 */ /* 0x000fe2000f8e00ff */
[----:B----4-:R-:W-:Y:S01]  /*71a0*/  MOV R11, UR5 ;  /* 0x00000005000b7c02 */ /* 0x010fe20008000f00 */
[----:B------:R-:W-:Y:S02]  /*71b0*/  IMAD.U32 R10, RZ, RZ, UR4 ;  /* 0x00000004ff0a7e24 */ /* 0x000fe4000f8e00ff */
[----:B------:R-:W-:Y:S07]  /*71c0*/  LEPC R20, `(.L_x_113) ;  /* 0x000000001014794e */ /* 0x000fee0000000000 */
[----:B-1-3--:R-:W-:Y:S05]  /*71d0*/  CALL.ABS.NOINC R2 ;  /* 0x0000000002007343 */ /* 0x00afea0003c00000 */
.L_x_113:
[----:B------:R-:W-:Y:S05]  /*71e0*/  WARPSYNC.ALL ;  /* 0x0000000000007948 */ /* 0x000fea0003800000 */
[----:B------:R-:W-:Y:S01]  /*71f0*/  R2UR UR4, R39 ;  /* 0x00000000270472ca */ /* 0x000fe200000e0000 */
[--C-:B----4-:R-:W-:Y:S01]  /*7200*/  HADD2.F32 R40, -RZ, R48.reuse.H0_H0 ;  /* 0x20000030ff287230 */ /* 0x110fe20000004100 */
[----:B------:R-:W4:Y:S01]  /*7210*/  S2R R101, SR_CgaCtaId ;  /* 0x0000000000657919 */ /* 0x000f220000008800 */
[----:B------:R-:W-:Y:S01]  /*7220*/  HADD2.F32 R43, -RZ, R48.H1_H1 ;  /* 0x30000030ff2b7230 */ /* 0x000fe20000004100 */
[----:B------:R-:W-:Y:S01]  /*7230*/  ISETP.NE.AND P6, PT, R95, RZ, PT ;  /* 0x000000ff5f00720c */ /* 0x000fe20003fc5270 */
[----:B------:R-:W-:Y:S01]  /*7240*/  HADD2.F32 R42, -RZ, R49.H1_H1 ;  /* 0x30000031ff2a7230 */ /* 0x000fe20000004100 */
[----:B------:R-:W-:Y:S01]  /*7250*/  ISETP.NE.AND P0, PT, R94, RZ, PT ;  /* 0x000000ff5e00720c */ /* 0x000fe20003f05270 */
[--C-:B------:R-:W-:Y:S01]  /*7260*/  HADD2.F32 R44, -RZ, R50.reuse.H1_H1 ;  /* 0x30000032ff2c7230 */ /* 0x100fe20000004100 */
[----:B------:R-:W-:Y:S01]  /*7270*/  MOV R63, UR46 ;  /* 0x0000002e003f7c02 */ /* 0x000fe20008000f00 */
[----:B--2---:R-:W-:Y:S01]  /*7280*/  HADD2.F32 R45, -RZ, R59.H0_H0 ;  /* 0x2000003bff2d7230 */ /* 0x004fe20000004100 */
[----:B------:R-:W-:Y:S03]  /*7290*/  BSSY.RECONVERGENT B0, `(.L_x_114) ;  /* 0x0000088000007945 */ /* 0x000fe60003800200 */
[----:B---3--:R-:W2:Y:S04]  /*72a0*/  LDTM.16dp256bit.x8 R4, tmem[UR4+0x40] ;  /* 0x00004004000479ee */ /* 0x008ea800081a0000 */
[----:B------:R-:W-:Y:S02]  /*72b0*/  @P6 LEA R63, R63, UR44, 0x3 ;  /* 0x0000002c3f3f6c11 */ /* 0x000fe4000f8e18ff */
[----:B-1----:R-:W-:Y:S02]  /*72c0*/  @P6 SHF.L.U32 R108, R91, 0x1f, RZ ;  /* 0x0000001f5b6c6819 */ /* 0x002fe400000006ff */
[----:B------:R-:W-:Y:S02]  /*72d0*/  @P6 IADD3 R102, PT, PT, R63, 0x60, RZ ;  /* 0x000000603f666810 */ /* 0x000fe40007ffe0ff */
[----:B------:R-:W-:Y:S01]  /*72e0*/  LEA R63, R46, UR44, 0x3 ;  /* 0x0000002c2e3f7c11 */ /* 0x000fe2000f8e18ff */
[C---:B--2---:R-:W-:Y:S01]  /*72f0*/  FMUL R0, R38.reuse, R4 ;  /* 0x0000000426007220 */ /* 0x044fe20000400000 */
[C---:B------:R-:W-:Y:S01]  /*7300*/  FMUL R2, R38.reuse, R5 ;  /* 0x0000000526027220 */ /* 0x040fe20000400000 */
[C---:B------:R-:W-:Y:S01]  /*7310*/  FMUL R3, R38.reuse, R6 ;  /* 0x0000000626037220 */ /* 0x040fe20000400000 */
[C---:B------:R-:W-:Y:S01]  /*7320*/  FMUL R7, R38.reuse, R7 ;  /* 0x0000000726077220 */ /* 0x040fe20000400000 */
[C---:B------:R-:W-:Y:S01]  /*7330*/  FFMA R0, R41.reuse, R40, R0 ;  /* 0x0000002829007223 */ /* 0x040fe20000000000 */
[----:B------:R-:W-:Y:S02]  /*7340*/  HADD2.F32 R40, -RZ, R49.H0_H0 ;  /* 0x20000031ff287230 */ /* 0x000fe40000004100 */
[C---:B------:R-:W-:Y:S01]  /*7350*/  FFMA R2, R41.reuse, R43, R2 ;  /* 0x0000002b29027223 */ /* 0x040fe20000000002 */
[C---:B------:R-:W-:Y:S01]  /*7360*/  FMUL R4, R38.reuse, R8 ;  /* 0x0000000826047220 */ /* 0x040fe20000400000 */
[--C-:B------:R-:W-:Y:S02]  /*7370*/  HADD2.F32 R43, -RZ, R51.reuse.H0_H0 ;  /* 0x20000033ff2b7230 */ /* 0x100fe40000004100 */
[----:B------:R-:W-:Y:S01]  /*7380*/  FMUL R5, R38, R9 ;  /* 0x0000000926057220 */ /* 0x000fe20000400000 */
[C---:B------:R-:W-:Y:S01]  /*7390*/  FFMA R3, R41.reuse, R40, R3 ;  /* 0x0000002829037223 */ /* 0x040fe20000000003 */
[----:B------:R-:W-:Y:S01]  /*73a0*/  HADD2.F32 R40, -RZ, R50.H0_H0 ;  /* 0x20000032ff287230 */ /* 0x000fe20000004100 */
[----:B------:R-:W-:Y:S01]  /*73b0*/  F2FP.F16.F32.PACK_AB R52, R2, R0 ;  /* 0x000000000234723e */ /* 0x000fe200000000ff */
[C---:B------:R-:W-:Y:S01]  /*73c0*/  FFMA R7, R41.reuse, R42, R7 ;  /* 0x0000002a29077223 */ /* 0x040fe20000000007 */
[----:B------:R-:W-:Y:S02]  /*73d0*/  HADD2.F32 R42, -RZ, R51.H1_H1 ;  /* 0x30000033ff2a7230 */ /* 0x000fe40000004100 */
[C---:B------:R-:W-:Y:S01]  /*73e0*/  FMUL R6, R38.reuse, R10 ;  /* 0x0000000a26067220 */ /* 0x040fe20000400000 */
[C---:B------:R-:W-:Y:S01]  /*73f0*/  FFMA R4, R41.reuse, R40, R4 ;  /* 0x0000002829047223 */ /* 0x040fe20000000004 */
[----:B------:R-:W-:Y:S01]  /*7400*/  FFMA R5, R41, R44, R5 ;  /* 0x0000002c29057223 */ /* 0x000fe20000000005 */
[----:B------:R-:W-:Y:S01]  /*7410*/  F2FP.F16.F32.PACK_AB R53, R7, R3 ;  /* 0x000000030735723e */ /* 0x000fe200000000ff */
[----:B------:R-:W-:Y:S01]  /*7420*/  FFMA R6, R41, R43, R6 ;  /* 0x0000002b29067223 */ /* 0x000fe20000000006 */
[C---:B------:R-:W-:Y:S01]  /*7430*/  FMUL R11, R38.reuse, R11 ;  /* 0x0000000b260b7220 */ /* 0x040fe20000400000 */
[--C-:B------:R-:W-:Y:S01]  /*7440*/  HADD2.F32 R40, -RZ, R56.reuse.H0_H0 ;  /* 0x20000038ff287230 */ /* 0x100fe20000004100 */
[----:B------:R-:W-:Y:S01]  /*7450*/  F2FP.F16.F32.PACK_AB R54, R5, R4 ;  /* 0x000000040536723e */ /* 0x000fe200000000ff */
[C---:B------:R-:W-:Y:S01]  /*7460*/  FMUL R8, R38.reuse, R12 ;  /* 0x0000000c26087220 */ /* 0x040fe20000400000 */
        /* <DEDUP_REMOVED lines=13> */
[--C-:B------:R-:W-:Y:S02]  /*7540*/  HADD2.F32 R43, -RZ, R58.reuse.H0_H0 ;  /* 0x2000003aff2b7230 */ /* 0x100fe40000004100 */
[----:B------:R-:W-:Y:S01]  /*7550*/  FFMA R15, R41, R40, R15 ;  /* 0x00000028290f7223 */ /* 0x000fe2000000000f */
[C---:B------:R-:W-:Y:S01]  /*7560*/  FMUL R12, R38.reuse, R16 ;  /* 0x00000010260c7220 */ /* 0x040fe20000400000 */
[----:B------:R-:W-:Y:S02]  /*7570*/  HADD2.F32 R42, -RZ, R58.H1_H1 ;  /* 0x3000003aff2a7230 */ /* 0x000fe40000004100 */
[C---:B------:R-:W-:Y:S01]  /*7580*/  FMUL R13, R38.reuse, R17 ;  /* 0x00000011260d7220 */ /* 0x040fe20000400000 */
[C---:B------:R-:W-:Y:S01]  /*7590*/  FMUL R14, R38.reuse, R18 ;  /* 0x00000012260e7220 */ /* 0x040fe20000400000 */
[----:B------:R-:W-:Y:S01]  /*75a0*/  F2FP.F16.F32.PACK_AB R69, R15, R10 ;  /* 0x0000000a0f45723e */ /* 0x000fe200000000ff */
[C---:B------:R-:W-:Y:S01]  /*75b0*/  FFMA R12, R41.reuse, R43, R12 ;  /* 0x0000002b290c7223 */ /* 0x040fe2000000000c */
[----:B------:R-:W-:Y:S02]  /*75c0*/  HADD2.F32 R40, -RZ, R59.H1_H1 ;  /* 0x3000003bff287230 */ /* 0x000fe40000004100 */
[C---:B------:R-:W-:Y:S01]  /*75d0*/  FFMA R13, R41.reuse, R42, R13 ;  /* 0x0000002a290d7223 */ /* 0x040fe2000000000d */
[----:B------:R-:W-:Y:S01]  /*75e0*/  FFMA R14, R41, R45, R14 ;  /* 0x0000002d290e7223 */ /* 0x000fe2000000000e */
[C---:B------:R-:W-:Y:S01]  /*75f0*/  FMUL R19, R38.reuse, R19 ;  /* 0x0000001326137220 */ /* 0x040fe20000400000 */
[--C-:B------:R-:W-:Y:S02]  /*7600*/  HADD2.F32 R43, -RZ, R64.reuse.H0_H0 ;  /* 0x20000040ff2b7230 */ /* 0x100fe40000004100 */
        /* <DEDUP_REMOVED lines=13> */
[--C-:B------:R-:W-:Y:S01]  /*76e0*/  HADD2.F32 R42, -RZ, R66.reuse.H0_H0 ;  /* 0x20000042ff2a7230 */ /* 0x100fe20000004100 */
[----:B------:R2:W-:Y:S01]  /*76f0*/  STSM.16.M88.4 [R96+0x2400], R68 ;  /* 0x0024004460007844 */ /* 0x0005e20000000200 */
[----:B-1----:R-:W-:Y:S01]  /*7700*/  F2FP.F16.F32.PACK_AB R52, R17, R16 ;  /* 0x000000101134723e */ /* 0x002fe200000000ff */
[----:B------:R-:W-:Y:S01]  /*7710*/  FFMA R23, R41, R40, R23 ;  /* 0x0000002829177223 */ /* 0x000fe20000000017 */
        /* <DEDUP_REMOVED lines=19> */
[C---:B------:R-:W-:Y:S01]  /*7850*/  FFMA R25, R41.reuse, R42, R25 ;  /* 0x0000002a29197223 */ /* 0x040fe20000000019 */
[----:B------:R-:W-:Y:S02]  /*7860*/  HADD2.F32 R40, -RZ, R73.H1_H1 ;  /* 0x30000049ff287230 */ /* 0x000fe40000004100 */
[C---:B------:R-:W-:Y:S01]  /*7870*/  FFMA R26, R41.reuse, R43, R26 ;  /* 0x0000002b291a7223 */ /* 0x040fe2000000001a */
[C---:B------:R-:W-:Y:S01]  /*7880*/  FMUL R31, R38.reuse, R31 ;  /* 0x0000001f261f7220 */ /* 0x040fe20000400000 */
[--C-:B------:R-:W-:Y:S02]  /*7890*/  HADD2.F32 R43, -RZ, R74.reuse.H0_H0 ;  /* 0x2000004aff2b7230 */ /* 0x100fe40000004100 */
[C---:B------:R-:W-:Y:S01]  /*78a0*/  FMUL R28, R38.reuse, R32 ;  /* 0x00000020261c7220 */ /* 0x040fe20000400000 */
[----:B------:R-:W-:Y:S02]  /*78b0*/  HADD2.F32 R42, -RZ, R74.H1_H1 ;  /* 0x3000004aff2a7230 */ /* 0x000fe40000004100 */
[C---:B------:R-:W-:Y:S01]  /*78c0*/  FMUL R29, R38.reuse, R33 ;  /* 0x00000021261d7220 */ /* 0x040fe20000400000 */
[--C-:B------:R-:W-:Y:S02]  /*78d0*/  HADD2.F32 R45, -RZ, R75.reuse.H0_H0 ;  /* 0x2000004bff2d7230 */ /* 0x100fe40000004100 */
[C---:B------:R-:W-:Y:S01]  /*78e0*/  FMUL R30, R38.reuse, R34 ;  /* 0x00000022261e7220 */ /* 0x040fe20000400000 */
[----:B------:R-:W-:Y:S02]  /*78f0*/  HADD2.F32 R44, -RZ, R75.H1_H1 ;  /* 0x3000004bff2c7230 */ /* 0x000fe40000004100 */
[C---:B------:R-:W-:Y:S01]  /*7900*/  FFMA R31, R41.reuse, R40, R31 ;  /* 0x00000028291f7223 */ /* 0x040fe2000000001f */
        /* <DEDUP_REMOVED lines=9> */
[----:B------:R2:W-:Y:S01]  /*79a0*/  STSM.16.M88.4 [R99+0x2000], R52 ;  /* 0x0020003463007844 */ /* 0x0005e20000000200 */
[----:B------:R-:W-:Y:S02]  /*79b0*/  F2FP.F16.F32.PACK_AB R106, R29, R28 ;  /* 0x0000001c1d6a723e */ /* 0x000fe400000000ff */
[----:B------:R-:W-:Y:S02]  /*79c0*/  F2FP.F16.F32.PACK_AB R107, R35, R30 ;  /* 0x0000001e236b723e */ /* 0x000fe400000000ff */
[----:B----4-:R-:W-:Y:S03]  /*79d0*/  @P6 PRMT R102, R101, 0x654, R102 ;  /* 0x0000065465666816 */ /* 0x010fe60000000066 */
[----:B------:R2:W-:Y:S01]  /*79e0*/  STSM.16.M88.4 [R100+0x2000], R104 ;  /* 0x0020006864007844 */ /* 0x0005e20000000200 */
[----:B------:R-:W-:Y:S01]  /*79f0*/  @!PT LDS RZ, [RZ] ;  /* 0x00000000fffff984 */ /* 0x000fe20000000800 */
[----:B------:R-:W-:Y:S01]  /*7a00*/  @!PT LDS RZ, [RZ] ;  /* 0x00000000fffff984 */ /* 0x000fe20000000800 */
[----:B------:R-:W-:Y:S01]  /*7a10*/  @!PT LDS RZ, [RZ] ;  /* 0x00000000fffff984 */ /* 0x000fe20000000800 */
[----:B------:R-:W-:Y:S01]  /*7a20*/  @!PT LDS RZ, [RZ] ;  /* 0x00000000fffff984 */ /* 0x000fe20000000800 */
[----:B------:R1:W-:Y:S07]  /*7a30*/  MEMBAR.ALL.CTA ;  /* 0x0000000000007992 */ /* 0x0003ee0000008000 */
[----:B-1----:R-:W1:Y:S02]  /*7a40*/  FENCE.VIEW.ASYNC.S ;  /* 0x00000000000073c6 */ /* 0x002e640000000000 */
[----:B-1----:R-:W-:Y:S06]  /*7a50*/  BAR.SYNC.DEFER_BLOCKING 0x1, 0x80 ;  /* 0x0042000000007b1d */ /* 0x002fec0000010000 */
[----:B------:R-:W-:Y:S05]  /*7a60*/  @P0 BRA `(.L_x_115) ;  /* 0x0000000000280947 */ /* 0x000fea0003800000 */
[----:B------:R-:W1:Y:S01]  /*7a70*/  LDCU.64 UR6, c[0x0][0x348] ;  /* 0x00006900ff0677ac */ /* 0x000e620008000a00 */
[----:B------:R-:W-:Y:S02]  /*7a80*/  UIADD3 UR9, UPT, UPT, UR49, 0x40, URZ ;  /* 0x0000004031097890 */ /* 0x000fe4000fffe0ff */
[----:B------:R-:W-:Y:S01]  /*7a90*/  UIADD3 UR8, UPT, UPT, UR44, 0x2400, URZ ;  /* 0x000024002c087890 */ /* 0x000fe2000fffe0ff */
[----:B------:R-:W-:Y:S01]  /*7aa0*/  UMOV UR10, UR50 ;  /* 0x00000032000a7c82 */ /* 0x000fe20008000000 */
[----:B------:R-:W-:Y:S01]  /*7ab0*/  UMOV UR11, UR36 ;  /* 0x00000024000b7c82 */ /* 0x000fe20008000000 */
[----:B-1----:R-:W-:Y:S04]  /*7ac0*/  UIADD3 UR4, UP0, UPT, UR6, 0x680, URZ ;  /* 0x0000068006047890 */ /* 0x002fe8000ff1e0ff */
[----:B------:R-:W-:Y:S09]  /*7ad0*/  UIADD3.X UR5, UPT, UPT, URZ, UR7, URZ, UP0, !UPT ;  /* 0x00000007ff057290 */ /* 0x000ff200087fe4ff */
[----:B------:R1:W-:Y:S01]  /*7ae0*/  UTMASTG.3D [UR8], [UR4] ;  /* 0x00000008040073b5 */ /* 0x0003e20008010000 */
[----:B------:R0:W-:Y:S01]  /*7af0*/  UTMACMDFLUSH ;  /* 0x00000000000079b7 */ /* 0x0001e20000000000 */
[----:B-1----:R-:W-:Y:S04]  /*7b00*/  DEPBAR.LE SB0, 0x1 ;  /* 0x000080400000791a */ /* 0x002fe80000000000 */
.L_x_115:
[----:B------:R-:W-:Y:S05]  /*7b10*/  BSYNC.RECONVERGENT B0 ;  /* 0x0000000000007941 */ /* 0x000fea0003800200 */
.L_x_114:
[----:B------:R-:W-:Y:S01]  /*7b20*/  BAR.SYNC.DEFER_BLOCKING 0x1, 0x80 ;  /* 0x0042000000007b1d */ /* 0x000fe20000010000 */
[----:B------:R-:W-:Y:S04]  /*7b30*/  UIADD3 UR4, UPT, UPT, UR46, 0x1, URZ ;  /* 0x000000012e047890 */ /* 0x000fe8000fffe0ff */
[----:B------:R-:W-:Y:S04]  /*7b40*/  UISETP.NE.AND UP0, UPT, UR4, 0x4, UPT ;  /* 0x000000040400788c */ /* 0x000fe8000bf05270 */
[----:B------:R-:W-:Y:S01]  /*7b50*/  USEL UR45, UR4, URZ, UP0 ;  /* 0x000000ff042d7287 */ /* 0x000fe20008000000 */
[----:B------:R1:W-:Y:S01]  /*7b60*/  @P6 SYNCS.ARRIVE.TRANS64.RED.A1T0 RZ, [R102+URZ], RZ ;  /* 0x000000ff66ff69a7 */ /* 0x0003e200081004ff */
[----:B------:R-:W-:Y:S01]  /*7b70*/  BSSY B1, `(.L_x_116) ;  /* 0x0000018000017945 */ /* 0x000fe20003800000 */
[----:B------:R-:W3:Y:S02]  /*7b80*/  @P6 SYNCS.PHASECHK.TRANS64.TRYWAIT P0, [R63+URZ+0x40], R108 ;  /* 0x0000406c3f0065a7 */ /* 0x000ee400080011ff */
[----:B---3--:R-:W-:Y:S01]  /*7b90*/  @P6 SEL R60, RZ, 0x1, !P0 ;  /* 0x00000001ff3c6807 */ /* 0x008fe20004000000 */
[----:B-1----:R-:W-:Y:S06]  /*7ba0*/  @!P6 BRA `(.L_x_117) ;  /* 0x000000000050e947 */ /* 0x002fec0003800000 */
        /* <DEDUP_REMOVED lines=8> */
[----:B------:R-:W-:Y:S04]  /*7c30*/  SHF.L.U32 R4, R91, 0x1f, RZ ;  /* 0x0000001f5b047819 */ /* 0x000fe800000006ff */
[----:B------:R-:W1:Y:S02]  /*7c40*/  SYNCS.PHASECHK.TRANS64.TRYWAIT P0, [R63+URZ+0x40], R4 ;  /* 0x000040043f0075a7 */ /* 0x000e6400080011ff */
[----:B-1----:R-:W-:Y:S05]  /*7c50*/  @!P0 BRA `(.L_x_120) ;  /* 0x0000002400848947 */ /* 0x002fea0003800000 */
.L_x_119:
[----:B------:R-:W-:Y:S05]  /*7c60*/  BSYNC B0 ;  /* 0x0000000000007941 */ /* 0x000fea0003800000 */
.L_x_118:
[----:B------:R-:W-:Y:S02]  /*7c70*/  ISETP.NE.AND P0, PT, R61, RZ, PT ;  /* 0x000000ff3d00720c */ /* 0x000fe40003f05270 */
[----:B------:R-:W-:Y:S11]  /*7c80*/  IADD3 R46, PT, PT, R46, 0x1, RZ ;  /* 0x000000012e2e7810 */ /* 0x000ff60007ffe0ff */
[----:B-1----:R-:W-:Y:S01]  /*7c90*/  @P0 IMAD.IADD R4, R92, 0x1, R3 ;  /* 0x000000015c040824 */ /* 0x002fe200078e0203 */
[----:B------:R-:W-:Y:S05]  /*7ca0*/  @P0 WARPSYNC.ALL ;  /* 0x0000000000000948 */ /* 0x000fea0003800000 */
[----:B------:R1:W3:Y:S04]  /*7cb0*/  @P0 LDSM.16.M88.4 R48, [R2+UR44+0x400] ;  /* 0x0004002c0230083b */ /* 0x0002e80008000200 */
[----:B------:R1:W4:Y:S04]  /*7cc0*/  @P0 LDSM.16.M88.4 R56, [R0+0x400] ;  /* 0x000400000038083b */ /* 0x0003280000000200 */
[----:B------:R1:W1:Y:S04]  /*7cd0*/  @P0 LDSM.16.M88.4 R64, [R3+0x400] ;  /* 0x000400000340083b */ /* 0x0002680000000200 */
[----:B------:R1:W1:Y:S02]  /*7ce0*/  @P0 LDSM.16.M88.4 R72, [R4+0x400] ;  /* 0x000400000448083b */ /* 0x0002640000000200 */
.L_x_117:
[----:B------:R-:W-:Y:S05]  /*7cf0*/  BSYNC B1 ;  /* 0x0000000000017941 */ /* 0x000fea0003800000 */
.L_x_116:
[----:B-1----:R-:W-:Y:S05]  /*7d00*/  VIADD R3, R39, 0x80 ;  /* 0x0000008027037836 */ /* 0x002fea0000000000 */
[----:B------:R-:W-:Y:S04]  /*7d10*/  SHF.R.U32.HI R3, RZ, 0x15, R3 ;  /* 0x00000015ff037819 */ /* 0x000fe80000011603 */
[----:B------:R-:W-:Y:S11]  /*7d20*/  LOP3.LUT P0, RZ, R3, 0x3, R82, 0x48, !PT ;  /* 0x0000000303ff7812 */ /* 0x000ff60007804852 */
[----:B------:R-:W-:Y:S02]  /*7d30*/  @!UPT UIADD3 URZ, UPT, UPT, URZ, URZ, URZ ;  /* 0x000000fffffff290 */ /* 0x000fe4000fffe0ff */
[----:B------:R-:W-:Y:S05]  /*7d40*/  @!P0 BRA `(.L_x_121) ;  /* 0x0000000000408947 */ /* 0x000fea0003800000 */
[----:B------:R-:W1:Y:S01]  /*7d50*/  LDCU.64 UR8, c[0x4][0x70] ;  /* 0x01000e00ff0877ac */ /* 0x000e620008000a00 */
[----:B------:R-:W-:Y:S01]  /*7d60*/  MOV R3, 0x0 ;  /* 0x0000000000037802 */ /* 0x000fe20000000f00 */
[----:B------:R-:W-:Y:S02]  /*7d70*/  HFMA2 R12, -RZ, RZ, 0, 5.9604644775390625e-08 ;  /* 0x00000001ff0c7431 */ /* 0x000fe400000001ff */
[----:B------:R-:W-:Y:S02]  /*7d80*/  IMAD.MOV.U32 R8, RZ, RZ, 0x192 ;  /* 0x00000192ff087424 */ /* 0x000fe400078e00ff */
[----:B------:R-:W-:Y:S01]  /*7d90*/  IMAD.MOV.U32 R13, RZ, RZ, RZ ;  /* 0x000000ffff0d7224 */ /* 0x000fe200078e00ff */
[----:B------:R-:W5:Y:S01]  /*7da0*/  LDCU.64 UR6, c[0x4][0x78] ;  /* 0x01000f00ff0677ac */ /* 0x000f620008000a00 */
[----:B------:R-:W2:Y:S01]  /*7db0*/  LDC.64 R2, c[0x4][R3] ;  /* 0x0100000003027b82 */ /* 0x000ea20000000a00 */
[----:B------:R-:W3:Y:S01]  /*7dc0*/  LDCU.64 UR4, c[0x4][0x10] ;  /* 0x01000200ff0477ac */ /* 0x000ee20008000a00 */
[----:B-1----:R-:W-:Y:S01]  /*7dd0*/  MOV R5, UR9 ;  /* 0x0000000900057c02 */ /* 0x002fe20008000f00 */
[----:B------:R-:W-:Y:S01]  /*7de0*/  IMAD.U32 R4, RZ, RZ, UR8 ;  /* 0x00000008ff047e24 */ /* 0x000fe2000f8e00ff */
[----:B-----5:R-:W-:Y:S01]  /*7df0*/  MOV R7, UR7 ;  /* 0x0000000700077c02 */ /* 0x020fe20008000f00 */
[----:B------:R-:W-:Y:S01]  /*7e00*/  IMAD.U32 R6, RZ, RZ, UR6 ;  /* 0x00000006ff067e24 */ /* 0x000fe2000f8e00ff */
[----:B---3--:R-:W-:Y:S01]  /*7e10*/  MOV R11, UR5 ;  /* 0x00000005000b7c02 */ /* 0x008fe20008000f00 */
[----:B------:R-:W-:Y:S02]  /*7e20*/  IMAD.U32 R10, RZ, RZ, UR4 ;  /* 0x00000004ff0a7e24 */ /* 0x000fe4000f8e00ff */
[----:B------:R-:W-:Y:S07]  /*7e30*/  LEPC R20, `(.L_x_121) ;  /* 0x000000001014794e */ /* 0x000fee0000000000 */
[----:B--2-4-:R-:W-:Y:S05]  /*7e40*/  CALL.ABS.NOINC R2 ;  /* 0x0000000002007343 */ /* 0x014fea0003c00000 */
.L_x_121:
[----:B------:R-:W-:Y:S05]  /*7e50*/  WARPSYNC.ALL ;  /* 0x0000000000007948 */ /* 0x000fea0003800000 */
[----:B------:R-:W-:Y:S01]  /*7e60*/  R2UR UR4, R39 ;  /* 0x00000000270472ca */ /* 0x000fe200000e0000 */
[--C-:B---3--:R-:W-:Y:S01]  /*7e70*/  HADD2.F32 R40, -RZ, R48.reuse.H0_H0 ;  /* 0x20000030ff287230 */ /* 0x108fe20000004100 */
[----:B------:R-:W-:Y:S01]  /*7e80*/  ISETP.NE.AND P6, PT, R95, RZ, PT ;  /* 0x000000ff5f00720c */ /* 0x000fe20003fc5270 */
[----:B------:R-:W-:Y:S01]  /*7e90*/  HADD2.F32 R43, -RZ, R48.H1_H1 ;  /* 0x30000030ff2b7230 */ /* 0x000fe20000004100 */
[----:B------:R-:W-:Y:S01]  /*7ea0*/  ISETP.NE.AND P0, PT, R94, RZ, PT ;  /* 0x000000ff5e00720c */ /* 0x000fe20003f05270 */
[----:B------:R-:W-:Y:S01]  /*7eb0*/  HADD2.F32 R42, -RZ, R49.H0_H0 ;  /* 0x20000031ff2a7230 */ /* 0x000fe20000004100 */
[----:B------:R-:W-:Y:S01]  /*7ec0*/  MOV R63, UR45 ;  /* 0x0000002d003f7c02 */ /* 0x000fe20008000f00 */
[--C-:B------:R-:W-:Y:S01]  /*7ed0*/  HADD2.F32 R45, -RZ, R51.reuse.H0_H0 ;  /* 0x20000033ff2d7230 */ /* 0x100fe20000004100 */
[----:B------:R-:W-:Y:S01]  /*7ee0*/  BSSY.RECONVERGENT B0, `(.L_x_122) ;  /* 0x0000089000007945 */ /* 0x000fe20003800200 */
[----:B------:R-:W-:Y:S01]  /*7ef0*/  HADD2.F32 R44, -RZ, R51.H1_H1 ;  /* 0x30000033ff2c7230 */ /* 0x000fe20000004100 */
[----:B------:R-:W-:Y:S03]  /*7f00*/  LEA R108, R46, UR44, 0x3 ;  /* 0x0000002c2e6c7c11 */ /* 0x000fe6000f8e18ff */
[----:B------:R-:W1:Y:S02]  /*7f10*/  LDTM.16dp256bit.x8 R4, tmem[UR4+0x80] ;  /* 0x00008004000479ee */ /* 0x000e6400081a0000 */
[----:B------:R-:W-:Y:S04]  /*7f20*/  @P6 LEA R63, R63, UR44, 0x3 ;  /* 0x0000002c3f3f6c11 */ /* 0x000fe8000f8e18ff */
[----:B------:R-:W-:Y:S02]  /*7f30*/  @P6 IADD3 R102, PT, PT, R63, 0x60, RZ ;  /* 0x000000603f666810 */ /* 0x000fe40007ffe0ff */
[----:B------:R-:W-:Y:S02]  /*7f40*/  @P6 SHF.L.U32 R63, R91, 0x1f, RZ ;  /* 0x0000001f5b3f6819 */ /* 0x000fe400000006ff */
[----:B------:R-:W-:Y:S01]  /*7f50*/  @P6 PRMT R102, R101, 0x654, R102 ;  /* 0x0000065465666816 */ /* 0x000fe20000000066 */
[C---:B-1----:R-:W-:Y:S01]  /*7f60*/  FMUL R0, R38.reuse, R4 ;  /* 0x0000000426007220 */ /* 0x042fe20000400000 */
[C---:B------:R-:W-:Y:S01]  /*7f70*/  FMUL R2, R38.reuse, R5 ;  /* 0x0000000526027220 */ /* 0x040fe20000400000 */
[C---:B------:R-:W-:Y:S01]  /*7f80*/  FMUL R3, R38.reuse, R6 ;  /* 0x0000000626037220 */ /* 0x040fe20000400000 */
        /* <DEDUP_REMOVED lines=8> */
[----:B--2---:R-:W-:Y:S01]  /*8010*/  F2FP.F16.F32.PACK_AB R68, R2, R0 ;  /* 0x000000000244723e */ /* 0x004fe200000000ff */
[C---:B------:R-:W-:Y:S01]  /*8020*/  FFMA R7, R41.reuse, R40, R7 ;  /* 0x0000002829077223 */ /* 0x040fe20000000007 */
[----:B------:R-:W-:Y:S01]  /*8030*/  FFMA R4, R41, R43, R4 ;  /* 0x0000002b29047223 */ /* 0x000fe20000000004 */
[C---:B------:R-:W-:Y:S01]  /*8040*/  FMUL R5, R38.reuse, R9 ;  /* 0x0000000926057220 */ /* 0x040fe20000400000 */
[C---:B------:R-:W-:Y:S01]  /*8050*/  FMUL R6, R38.reuse, R10 ;  /* 0x0000000a26067220 */ /* 0x040fe20000400000 */
[C---:B------:R-:W-:Y:S01]  /*8060*/  FMUL R11, R38.reuse, R11 ;  /* 0x0000000b260b7220 */ /* 0x040fe20000400000 */
[--C-:B----4-:R-:W-:Y:S01]  /*8070*/  HADD2.F32 R40, -RZ, R56.reuse.H0_H0 ;  /* 0x20000038ff287230 */ /* 0x110fe20000004100 */
[----:B------:R-:W-:Y:S01]  /*8080*/  F2FP.F16.F32.PACK_AB R69, R7, R3 ;  /* 0x000000030745723e */ /* 0x000fe200000000ff */
[C---:B------:R-:W-:Y:S01]  /*8090*/  FFMA R5, R41.reuse, R42, R5 ;  /* 0x0000002a29057223 */ /* 0x040fe20000000005 */
[C---:B------:R-:W-:Y:S01]  /*80a0*/  FFMA R6, R41.reuse, R45, R6 ;  /* 0x0000002d29067223 */ /* 0x040fe20000000006 */
[----:B------:R-:W-:Y:S01]  /*80b0*/  FFMA R11, R41, R44, R11 ;  /* 0x0000002c290b7223 */ /* 0x000fe2000000000b */
[C---:B------:R-:W-:Y:S01]  /*80c0*/  FMUL R8, R38.reuse, R12 ;  /* 0x0000000c26087220 */ /* 0x040fe20000400000 */
[----:B------:R-:W-:Y:S01]  /*80d0*/  HADD2.F32 R42, -RZ, R56.H1_H1 ;  /* 0x30000038ff2a7230 */ /* 0x000fe20000004100 */
[----:B------:R-:W-:Y:S01]  /*80e0*/  F2FP.F16.F32.PACK_AB R70, R5, R4 ;  /* 0x000000040546723e */ /* 0x000fe200000000ff */
[C---:B------:R-:W-:Y:S01]  /*80f0*/  FMUL R9, R38.reuse, R13 ;  /* 0x0000000d26097220 */ /* 0x040fe20000400000 */
[----:B------:R-:W-:Y:S01]  /*8100*/  F2FP.F16.F32.PACK_AB R71, R11, R6 ;  /* 0x000000060b47723e */ /* 0x000fe200000000ff */
[C---:B------:R-:W-:Y:S01]  /*8110*/  FFMA R8, R41.reuse, R40, R8 ;  /* 0x0000002829087223 */ /* 0x040fe20000000008 */
[--C-:B------:R-:W-:Y:S02]  /*8120*/  HADD2.F32 R43, -RZ, R57.reuse.H0_H0 ;  /* 0x20000039ff2b7230 */ /* 0x100fe40000004100 */
[----:B------:R-:W-:Y:S01]  /*8130*/  FFMA R9, R41, R42, R9 ;  /* 0x0000002a29097223 */ /* 0x000fe20000000009 */
[C---:B------:R-:W-:Y:S01]  /*8140*/  FMUL R10, R38.reuse, R14 ;  /* 0x0000000e260a7220 */ /* 0x040fe20000400000 */
[----:B------:R-:W-:Y:S01]  /*8150*/  HADD2.F32 R40, -RZ, R57.H1_H1 ;  /* 0x30000039ff287230 */ /* 0x000fe20000004100 */
[----:B------:R1:W-:Y:S01]  /*8160*/  STSM.16.M88.4 [R97+0x4400], R68 ;  /* 0x0044004461007844 */ /* 0x0003e20000000200 */
[C---:B------:R-:W-:Y:S01]  /*8170*/  FMUL R15, R38.reuse, R15 ;  /* 0x0000000f260f7220 */ /* 0x040fe20000400000 */
[----:B------:R-:W-:Y:S01]  /*8180*/  F2FP.F16.F32.PACK_AB R52, R9, R8 ;  /* 0x000000080934723e */ /* 0x000fe200000000ff */
[C---:B------:R-:W-:Y:S01]  /*8190*/  FFMA R10, R41.reuse, R43, R10 ;  /* 0x0000002b290a7223 */ /* 0x040fe2000000000a */
[--C-:B------:R-:W-:Y:S02]  /*81a0*/  HADD2.F32 R42, -RZ, R58.reuse.H0_H0 ;  /* 0x2000003aff2a7230 */ /* 0x100fe40000004100 */
        /* <DEDUP_REMOVED lines=26> */
[----:B-1----:R-:W-:Y:S01]  /*8350*/  F2FP.F16.F32.PACK_AB R68, R17, R16 ;  /* 0x000000101144723e */ /* 0x002fe200000000ff */
        /* <DEDUP_REMOVED lines=45> */
[----:B------:R-:W-:Y:S05]  /*8630*/  F2FP.F16.F32.PACK_AB R107, R35, R30 ;  /* 0x0000001e236b723e */ /* 0x000fea00000000ff */
        /* <DEDUP_REMOVED lines=19> */
.L_x_123:
[----:B------:R-:W-:Y:S05]  /*8770*/  BSYNC.RECONVERGENT B0 ;  /* 0x0000000000007941 */ /* 0x000fea0003800200 */
.L_x_122:
        /* <DEDUP_REMOVED lines=20> */
.L_x_127:
[----:B------:R-:W-:Y:S05]  /*88c0*/  BSYNC B0 ;  /* 0x0000000000007941 */ /* 0x000fea0003800000 */
.L_x_126:
[----:B------:R-:W-:Y:S11]  /*88d0*/  ISETP.NE.AND P0, PT, R61, RZ, PT ;  /* 0x000000ff3d00720c */ /* 0x000ff60003f05270 */
[----:B------:R-:W-:Y:S02]  /*88e0*/  @!UPT UIADD3 URZ, UPT, UPT, URZ, URZ, URZ ;  /* 0x000000fffffff290 */ /* 0x000fe4000fffe0ff */
[----:B------:R-:W-:Y:S01]  /*88f0*/  @P0 IADD3 R2, PT, PT, R92, R5, RZ ;  /* 0x000000055c020210 */ /* 0x000fe20007ffe0ff */
[----:B------:R-:W-:Y:S05]  /*8900*/  @P0 WARPSYNC.ALL ;  /* 0x0000000000000948 */ /* 0x000fea0003800000 */
[----:B------:R3:W4:Y:S04]  /*8910*/  @P0 LDSM.16.M88.4 R48, [R46+UR44+0x400] ;  /* 0x0004002c2e30083b */ /* 0x0007280008000200 */
[----:B------:R3:W1:Y:S04]  /*8920*/  @P0 LDSM.16.M88.4 R56, [R0+0x400] ;  /* 0x000400000038083b */ /* 0x0006680000000200 */
[----:B------:R3:W1:Y:S04]  /*8930*/  @P0 LDSM.16.M88.4 R64, [R5+0x400] ;  /* 0x000400000540083b */ /* 0x0006680000000200 */
[----:B------:R3:W1:Y:S02]  /*8940*/  @P0 LDSM.16.M88.4 R72, [R2+0x400] ;  /* 0x000400000248083b */ /* 0x0006640000000200 */
.L_x_125:
[----:B------:R-:W-:Y:S05]  /*8950*/  BSYNC B1 ;  /* 0x0000000000017941 */ /* 0x000fea0003800000 */
.L_x_124:
        /* <DEDUP_REMOVED lines=11> */
[----:B---3--:R-:W3:Y:S01]  /*8a10*/  LDC.64 R2, c[0x4][R3] ;  /* 0x0100000003027b82 */ /* 0x008ee20000000a00 */
[----:B------:R-:W2:Y:S01]  /*8a20*/  LDCU.64 UR4, c[0x4][0x10] ;  /* 0x01000200ff0477ac */ /* 0x000ea20008000a00 */
[----:B-1----:R-:W-:Y:S01]  /*8a30*/  MOV R5, UR9 ;  /* 0x0000000900057c02 */ /* 0x002fe20008000f00 */
[----:B------:R-:W-:Y:S01]  /*8a40*/  IMAD.U32 R4, RZ, RZ, UR8 ;  /* 0x00000008ff047e24 */ /* 0x000fe2000f8e00ff */
[----:B-----5:R-:W-:Y:S01]  /*8a50*/  MOV R7, UR7 ;  /* 0x0000000700077c02 */ /* 0x020fe20008000f00 */
[----:B------:R-:W-:Y:S01]  /*8a60*/  IMAD.U32 R6, RZ, RZ, UR6 ;  /* 0x00000006ff067e24 */ /* 0x000fe2000f8e00ff */
[----:B--2---:R-:W-:Y:S01]  /*8a70*/  MOV R11, UR5 ;  /* 0x00000005000b7c02 */ /* 0x004fe20008000f00 */
[----:B------:R-:W-:Y:S02]  /*8a80*/  IMAD.U32 R10, RZ, RZ, UR4 ;  /* 0x00000004ff0a7e24 */ /* 0x000fe4000f8e00ff */
[----:B------:R-:W-:Y:S07]  /*8a90*/  LEPC R20, `(.L_x_129) ;  /* 0x000000001014794e */ /* 0x000fee0000000000 */
[----:B---34-:R-:W-:Y:S05]  /*8aa0*/  CALL.ABS.NOINC R2 ;  /* 0x0000000002007343 */ /* 0x018fea0003c00000 */
.L_x_129:
[----:B------:R-:W-:Y:S01]  /*8ab0*/  ISETP.NE.AND P0, PT, R94, RZ, PT ;  /* 0x000000ff5e00720c */ /* 0x000fe20003f05270 */
[----:B------:R-:W-:Y:S05]  /*8ac0*/  WARPSYNC.ALL ;  /* 0x0000000000007948 */ /* 0x000fea0003800000 */
[----:B------:R-:W-:Y:S01]  /*8ad0*/  R2UR UR4, R39 ;  /* 0x00000000270472ca */ /* 0x000fe200000e0000 */
[--C-:B----4-:R-:W-:Y:S01]  /*8ae0*/  HADD2.F32 R40, -RZ, R48.reuse.H0_H0 ;  /* 0x20000030ff287230 */ /* 0x110fe20000004100 */
[----:B------:R-:W1:Y:S01]  /*8af0*/  S2UR UR6, SR_CgaCtaId ;  /* 0x00000000000679c3 */ /* 0x000e620000008800 */
[----:B------:R-:W-:Y:S01]  /*8b00*/  HADD2.F32 R42, -RZ, R48.H1_H1 ;  /* 0x30000030ff2a7230 */ /* 0x000fe20000004100 */
[----:B------:R-:W-:Y:S01]  /*8b10*/  R2UR UR5, R98 ;  /* 0x00000000620572ca */ /* 0x000fe200000e0000 */
[--C-:B------:R-:W-:Y:S01]  /*8b20*/  HADD2.F32 R43, -RZ, R49.reuse.H0_H0 ;  /* 0x20000031ff2b7230 */ /* 0x100fe20000004100 */
[----:B------:R-:W-:Y:S01]  /*8b30*/  BSSY.RECONVERGENT B0, `(.L_x_130) ;  /* 0x0000089000007945 */ /* 0x000fe20003800200 */
[----:B------:R-:W-:Y:S02]  /*8b40*/  HADD2.F32 R44, -RZ, R49.H1_H1 ;  /* 0x30000031ff2c7230 */ /* 0x000fe40000004100 */
[--C-:B------:R-:W-:Y:S02]  /*8b50*/  HADD2.F32 R45, -RZ, R50.reuse.H0_H0 ;  /* 0x20000032ff2d7230 */ /* 0x100fe40000004100 */
[----:B---3--:R-:W-:Y:S02]  /*8b60*/  HADD2.F32 R46, -RZ, R50.H1_H1 ;  /* 0x30000032ff2e7230 */ /* 0x008fe40000004100 */
[----:B------:R-:W3:Y:S01]  /*8b70*/  LDTM.16dp256bit.x8 R4, tmem[UR4+0xc0] ;  /* 0x0000c004000479ee */ /* 0x000ee200081a0000 */
[----:B------:R-:W-:Y:S01]  /*8b80*/  NOP ;  /* 0x0000000000007918 */ /* 0x000fe20000000000 */
[--C-:B------:R-:W-:Y:S02]  /*8b90*/  HADD2.F32 R47, -RZ, R51.reuse.H0_H0 ;  /* 0x20000033ff2f7230 */ /* 0x100fe40000004100 */
[----:B------:R-:W-:Y:S01]  /*8ba0*/  UIADD3 UR4, UPT, UPT, UR5, 0xd0, URZ ;  /* 0x000000d005047890 */ /* 0x000fe2000fffe0ff */
[----:B------:R-:W-:Y:S02]  /*8bb0*/  HADD2.F32 R49, -RZ, R51.H1_H1 ;  /* 0x30000033ff317230 */ /* 0x000fe40000004100 */
[--C-:B------:R-:W-:Y:S02]  /*8bc0*/  HADD2.F32 R48, -RZ, R56.reuse.H0_H0 ;  /* 0x20000038ff307230 */ /* 0x100fe40000004100 */
[----:B------:R-:W-:Y:S02]  /*8bd0*/  HADD2.F32 R51, -RZ, R56.H1_H1 ;  /* 0x30000038ff337230 */ /* 0x000fe40000004100 */
[--C-:B------:R-:W-:Y:S02]  /*8be0*/  HADD2.F32 R50, -RZ, R57.reuse.H0_H0 ;  /* 0x20000039ff327230 */ /* 0x100fe40000004100 */
[----:B--2---:R-:W-:Y:S02]  /*8bf0*/  HADD2.F32 R52, -RZ, R57.H1_H1 ;  /* 0x30000039ff347230 */ /* 0x004fe40000004100 */
[--C-:B------:R-:W-:Y:S02]  /*8c00*/  HADD2.F32 R53, -RZ, R58.reuse.H0_H0 ;  /* 0x2000003aff357230 */ /* 0x100fe40000004100 */
[----:B------:R-:W-:Y:S02]  /*8c10*/  HADD2.F32 R54, -RZ, R58.H1_H1 ;  /* 0x3000003aff367230 */ /* 0x000fe40000004100 */
[--C-:B------:R-:W-:Y:S02]  /*8c20*/  HADD2.F32 R55, -RZ, R59.reuse.H0_H0 ;  /* 0x2000003bff377230 */ /* 0x100fe40000004100 */
[----:B------:R-:W-:Y:S02]  /*8c30*/  HADD2.F32 R56, -RZ, R59.H1_H1 ;  /* 0x3000003bff387230 */ /* 0x000fe40000004100 */
[--C-:B------:R-:W-:Y:S01]  /*8c40*/  HADD2.F32 R57, -RZ, R64.reuse.H0_H0 ;  /* 0x20000040ff397230 */ /* 0x100fe20000004100 */
[----:B-1----:R-:W-:Y:S01]  /*8c50*/  UPRMT UR4, UR6, 0x654, UR4 ;  /* 0x0000065406047896 */ /* 0x002fe20008000004 */
[C---:B---3--:R-:W-:Y:S01]  /*8c60*/  FMUL R4, R38.reuse, R4 ;  /* 0x0000000426047220 */ /* 0x048fe20000400000 */
[C---:B------:R-:W-:Y:S01]  /*8c70*/  FMUL R5, R38.reuse, R5 ;  /* 0x0000000526057220 */ /* 0x040fe20000400000 */
[C---:B------:R-:W-:Y:S01]  /*8c80*/  FMUL R6, R38.reuse, R6 ;  /* 0x0000000626067220 */ /* 0x040fe20000400000 */
[C---:B------:R-:W-:Y:S01]  /*8c90*/  FMUL R7, R38.reuse, R7 ;  /* 0x0000000726077220 */ /* 0x040fe20000400000 */
[C---:B------:R-:W-:Y:S01]  /*8ca0*/  FFMA R4, R41.reuse, R40, R4 ;  /* 0x0000002829047223 */ /* 0x040fe20000000004 */
[C---:B------:R-:W-:Y:S01]  /*8cb0*/  FFMA R5, R41.reuse, R42, R5 ;  /* 0x0000002a29057223 */ /* 0x040fe20000000005 */
[C---:B------:R-:W-:Y:S01]  /*8cc0*/  FFMA R6, R41.reuse, R43, R6 ;  /* 0x0000002b29067223 */ /* 0x040fe20000000006 */
[----:B------:R-:W-:Y:S01]  /*8cd0*/  FFMA R7, R41, R44, R7 ;  /* 0x0000002c29077223 */ /* 0x000fe20000000007 */
[----:B------:R-:W-:Y:S01]  /*8ce0*/  SYNCS.ARRIVE.TRANS64.RED.A1T0 RZ, [UR4], RZ ;  /* 0x000000ffffff79a7 */ /* 0x000fe20008100404 */
[C---:B------:R-:W-:Y:S01]  /*8cf0*/  FMUL R8, R38.reuse, R8 ;  /* 0x0000000826087220 */ /* 0x040fe20000400000 */
[----:B------:R-:W-:Y:S01]  /*8d00*/  F2FP.F16.F32.PACK_AB R104, R5, R4 ;  /* 0x000000040568723e */ /* 0x000fe200000000ff */
[C---:B------:R-:W-:Y:S01]  /*8d10*/  FMUL R9, R38.reuse, R9 ;  /* 0x0000000926097220 */ /* 0x040fe20000400000 */
[----:B------:R-:W-:Y:S01]  /*8d20*/  F2FP.F16.F32.PACK_AB R105, R7, R6 ;  /* 0x000000060769723e */ /* 0x000fe200000000ff */
[C---:B------:R-:W-:Y:S01]  /*8d30*/  FFMA R8, R41.reuse, R45, R8 ;  /* 0x0000002d29087223 */ /* 0x040fe20000000008 */
[C---:B------:R-:W-:Y:S01]  /*8d40*/  FMUL R0, R38.reuse, R10 ;  /* 0x0000000a26007220 */ /* 0x040fe20000400000 */
[C---:B------:R-:W-:Y:S01]  /*8d50*/  FFMA R9, R41.reuse, R46, R9 ;  /* 0x0000002e29097223 */ /* 0x040fe20000000009 */
[C---:B------:R-:W-:Y:S01]  /*8d60*/  FMUL R2, R38.reuse, R11 ;  /* 0x0000000b26027220 */ /* 0x040fe20000400000 */
[C---:B------:R-:W-:Y:S01]  /*8d70*/  FMUL R3, R38.reuse, R12 ;  /* 0x0000000c26037220 */ /* 0x040fe20000400000 */
[----:B------:R-:W-:Y:S01]  /*8d80*/  FFMA R0, R41, R47, R0 ;  /* 0x0000002f29007223 */ /* 0x000fe20000000000 */
[C---:B------:R-:W-:Y:S01]  /*8d90*/  FMUL R10, R38.reuse, R13 ;  /* 0x0000000d260a7220 */ /* 0x040fe20000400000 */
[----:B------:R-:W-:Y:S01]  /*8da0*/  F2FP.F16.F32.PACK_AB R106, R9, R8 ;  /* 0x00000008096a723e */ /* 0x000fe200000000ff */
[C---:B------:R-:W-:Y:S01]  /*8db0*/  FFMA R2, R41.reuse, R49, R2 ;  /* 0x0000003129027223 */ /* 0x040fe20000000002 */
[C---:B------:R-:W-:Y:S01]  /*8dc0*/  FFMA R3, R41.reuse, R48, R3 ;  /* 0x0000003029037223 */ /* 0x040fe20000000003 */
[C---:B------:R-:W-:Y:S01]  /*8dd0*/  FFMA R10, R41.reuse, R51, R10 ;  /* 0x00000033290a7223 */ /* 0x040fe2000000000a */
[C---:B------:R-:W-:Y:S01]  /*8de0*/  FMUL R11, R38.reuse, R14 ;  /* 0x0000000e260b7220 */ /* 0x040fe20000400000 */
[----:B------:R-:W-:Y:S01]  /*8df0*/  FMUL R15, R38, R15 ;  /* 0x0000000f260f7220 */ /* 0x000fe20000400000 */
[----:B------:R-:W-:Y:S01]  /*8e00*/  F2FP.F16.F32.PACK_AB R107, R2, R0 ;  /* 0x00000000026b723e */ /* 0x000fe200000000ff */
[----:B------:R-:W-:Y:S01]  /*8e10*/  FMUL R12, R38, R16 ;  /* 0x00000010260c7220 */ /* 0x000fe20000400000 */
[----:B------:R-:W-:Y:S01]  /*8e20*/  F2FP.F16.F32.PACK_AB R108, R10, R3 ;  /* 0x000000030a6c723e */ /* 0x000fe200000000ff */
[C---:B------:R-:W-:Y:S01]  /*8e30*/  FFMA R11, R41.reuse, R50, R11 ;  /* 0x00000032290b7223 */ /* 0x040fe2000000000b */
[C---:B------:R-:W-:Y:S01]  /*8e40*/  FFMA R15, R41.reuse, R52, R15 ;  /* 0x00000034290f7223 */ /* 0x040fe2000000000f */
[----:B------:R1:W-:Y:S01]  /*8e50*/  STSM.16.M88.4 [R97+0x6400], R104 ;  /* 0x0064006861007844 */ /* 0x0003e20000000200 */
[----:B------:R-:W-:Y:S01]  /*8e60*/  FFMA R12, R41, R53, R12 ;  /* 0x00000035290c7223 */ /* 0x000fe2000000000c */
[C---:B------:R-:W-:Y:S01]  /*8e70*/  FMUL R13, R38.reuse, R17 ;  /* 0x00000011260d7220 */ /* 0x040fe20000400000 */
[C---:B------:R-:W-:Y:S01]  /*8e80*/  FMUL R14, R38.reuse, R18 ;  /* 0x00000012260e7220 */ /* 0x040fe20000400000 */
[----:B------:R-:W-:Y:S01]  /*8e90*/  F2FP.F16.F32.PACK_AB R109, R15, R11 ;  /* 0x0000000b0f6d723e */ /* 0x000fe200000000ff */
[C---:B------:R-:W-:Y:S01]  /*8ea0*/  FMUL R19, R38.reuse, R19 ;  /* 0x0000001326137220 */ /* 0x040fe20000400000 */
[C---:B------:R-:W-:Y:S01]  /*8eb0*/  FFMA R13, R41.reuse, R54, R13 ;  /* 0x00000036290d7223 */ /* 0x040fe2000000000d */
[C---:B------:R-:W-:Y:S01]  /*8ec0*/  FFMA R14, R41.reuse, R55, R14 ;  /* 0x00000037290e7223 */ /* 0x040fe2000000000e */
[----:B------:R-:W-:Y:S02]  /*8ed0*/  HADD2.F32 R58, -RZ, R64.H1_H1 ;  /* 0x30000040ff3a7230 */ /* 0x000fe40000004100 */
[----:B------:R-:W-:Y:S01]  /*8ee0*/  FFMA R19, R41, R56, R19 ;  /* 0x0000003829137223 */ /* 0x000fe20000000013 */
[C---:B------:R-:W-:Y:S01]  /*8ef0*/  FMUL R16, R38.reuse, R20 ;  /* 0x0000001426107220 */ /* 0x040fe20000400000 */
[----:B------:R-:W-:Y:S01]  /*8f00*/  F2FP.F16.F32.PACK_AB R110, R13, R12 ;  /* 0x0000000c0d6e723e */ /* 0x000fe200000000ff */
[--C-:B------:R-:W-:Y:S02]  /*8f10*/  HADD2.F32 R59, -RZ, R65.reuse.H0_H0 ;  /* 0x20000041ff3b7230 */ /* 0x100fe40000004100 */
[C---:B------:R-:W-:Y:S01]  /*8f20*/  FMUL R17, R38.reuse, R21 ;  /* 0x0000001526117220 */ /* 0x040fe20000400000 */
[----:B------:R-:W-:Y:S01]  /*8f30*/  F2FP.F16.F32.PACK_AB R111, R19, R14 ;  /* 0x0000000e136f723e */ /* 0x000fe200000000ff */
[C---:B------:R-:W-:Y:S01]  /*8f40*/  FFMA R16, R41.reuse, R57, R16 ;  /* 0x0000003929107223 */ /* 0x040fe20000000010 */
[----:B------:R-:W-:Y:S02]  /*8f50*/  HADD2.F32 R60, -RZ, R65.H1_H1 ;  /* 0x30000041ff3c7230 */ /* 0x000fe40000004100 */
[----:B------:R-:W-:Y:S01]  /*8f60*/  FFMA R17, R41, R58, R17 ;  /* 0x0000003a29117223 */ /* 0x000fe20000000011 */
[C---:B------:R-:W-:Y:S01]  /*8f70*/  FMUL R18, R38.reuse, R22 ;  /* 0x0000001626127220 */ /* 0x040fe20000400000 */
[----:B------:R1:W-:Y:S01]  /*8f80*/  STSM.16.M88.4 [R96+0x6400], R108 ;  /* 0x0064006c60007844 */ /* 0x0003e20000000200 */
[--C-:B------:R-:W-:Y:S02]  /*8f90*/  HADD2.F32 R61, -RZ, R66.reuse.H0_H0 ;  /* 0x20000042ff3d7230 */ /* 0x100fe40000004100 */
[C---:B------:R-:W-:Y:S01]  /*8fa0*/  FMUL R23, R38.reuse, R23 ;  /* 0x0000001726177220 */ /* 0x040fe20000400000 */
[----:B------:R-:W-:Y:S01]  /*8fb0*/  F2FP.F16.F32.PACK_AB R112, R17, R16 ;  /* 0x000000101170723e */ /* 0x000fe200000000ff */
[C---:B------:R-:W-:Y:S01]  /*8fc0*/  FFMA R18, R41.reuse, R59, R18 ;  /* 0x0000003b29127223 */ /* 0x040fe20000000012 */
[----:B------:R-:W-:Y:S02]  /*8fd0*/  HADD2.F32 R62, -RZ, R66.H1_H1 ;  /* 0x30000042ff3e7230 */ /* 0x000fe40000004100 */
[----:B------:R-:W-:Y:S01]  /*8fe0*/  FFMA R23, R41, R60, R23 ;  /* 0x0000003c29177223 */ /* 0x000fe20000000017 */
[C---:B------:R-:W-:Y:S01]  /*8ff0*/  FMUL R20, R38.reuse, R24 ;  /* 0x0000001826147220 */ /* 0x040fe20000400000 */
[--C-:B------:R-:W-:Y:S02]  /*9000*/  HADD2.F32 R63, -RZ, R67.reuse.H0_H0 ;  /* 0x20000043ff3f7230 */ /* 0x100fe40000004100 */
[C---:B------:R-:W-:Y:S01]  /*9010*/  FMUL R21, R38.reuse, R25 ;  /* 0x0000001926157220 */ /* 0x040fe20000400000 */
[----:B------:R-:W-:Y:S01]  /*9020*/  HADD2.F32 R64, -RZ, R67.H1_H1 ;  /* 0x30000043ff407230 */ /* 0x000fe20000004100 */
[----:B------:R-:W-:Y:S01]  /*9030*/  F2FP.F16.F32.PACK_AB R113, R23, R18 ;  /* 0x000000121771723e */ /* 0x000fe200000000ff */
[C---:B------:R-:W-:Y:S01]  /*9040*/  FFMA R20, R41.reuse, R61, R20 ;  /* 0x0000003d29147223 */ /* 0x040fe20000000014 */
        /* <DEDUP_REMOVED lines=8> */
[C---:B------:R-:W-:Y:S01]  /*90d0*/  FFMA R22, R41.reuse, R63, R22 ;  /* 0x0000003f29167223 */ /* 0x040fe20000000016 */
[----:B------:R-:W-:Y:S02]  /*90e0*/  HADD2.F32 R68, -RZ, R73.H1_H1 ;  /* 0x30000049ff447230 */ /* 0x000fe40000004100 */
[C---:B------:R-:W-:Y:S01]  /*90f0*/  FMUL R26, R38.reuse, R30 ;  /* 0x0000001e261a7220 */ /* 0x040fe20000400000 */
[C---:B------:R-:W-:Y:S01]  /*9100*/  FFMA R27, R41.reuse, R64, R27 ;  /* 0x00000040291b7223 */ /* 0x040fe2000000001b */
        /* <DEDUP_REMOVED lines=34> */
[----:B------:R-:W-:Y:S02]  /*9330*/  UIADD3 UR9, UPT, UPT, UR49, 0xc0, URZ ;  /* 0x000000c031097890 */ /* 0x000fe4000fffe0ff */
[----:B------:R-:W-:Y:S01]  /*9340*/  UIADD3 UR8, UPT, UPT, UR44, 0x6400, URZ ;  /* 0x000064002c087890 */ /* 0x000fe2000fffe0ff */
[----:B------:R-:W-:Y:S01]  /*9350*/  UMOV UR10, UR50 ;  /* 0x00000032000a7c82 */ /* 0x000fe20008000000 */
[----:B------:R-:W-:Y:S01]  /*9360*/  UMOV UR11, UR36 ;  /* 0x00000024000b7c82 */ /* 0x000fe20008000000 */
[----:B--2---:R-:W-:Y:S04]  /*9370*/  UIADD3 UR4, UP0, UPT, UR6, 0x680, URZ ;  /* 0x0000068006047890 */ /* 0x004fe8000ff1e0ff */
[----:B------:R-:W-:Y:S09]  /*9380*/  UIADD3.X UR5, UPT, UPT, URZ, UR7, URZ, UP0, !UPT ;  /* 0x00000007ff057290 */ /* 0x000ff200087fe4ff */
[----:B------:R2:W-:Y:S01]  /*9390*/  UTMASTG.3D [UR8], [UR4] ;  /* 0x00000008040073b5 */ /* 0x0005e20008010000 */
[----:B------:R0:W-:Y:S01]  /*93a0*/  UTMACMDFLUSH ;  /* 0x00000000000079b7 */ /* 0x0001e20000000000 */
[----:B--2---:R-:W-:Y:S04]  /*93b0*/  DEPBAR.LE SB0, 0x1 ;  /* 0x000080400000791a */ /* 0x004fe80000000000 */
.L_x_131:
[----:B------:R-:W-:Y:S05]  /*93c0*/  BSYNC.RECONVERGENT B0 ;  /* 0x0000000000007941 */ /* 0x000fea0003800200 */
.L_x_130:
[----:B------:R-:W-:Y:S01]  /*93d0*/  BAR.SYNC.DEFER_BLOCKING 0x1, 0x80 ;  /* 0x0042000000007b1d */ /* 0x000fe20000010000 */
[----:B------:R-:W-:Y:S01]  /*93e0*/  UISETP.NE.AND UP0, UPT, UR47, -0x4, UPT ;  /* 0xfffffffc2f00788c */ /* 0x000fe2000bf05270 */
[----:B------:R-:W-:Y:S08]  /*93f0*/  IADD3 R0, PT, PT, R36, 0x1, RZ ;  /* 0x0000000124007810 */ /* 0x000ff00007ffe0ff */
[----:B------:R-:W-:Y:S05]  /*9400*/  BRA.U !UP0, `(.L_x_132) ;  /* 0x0000000108247547 */ /* 0x000fea000b800000 */
[----:B------:R-:W-:Y:S01]  /*9410*/  ISETP.NE.AND P0, PT, R95, RZ, PT ;  /* 0x000000ff5f00720c */ /* 0x000fe20003f05270 */
[----:B------:R-:W-:Y:S01]  /*9420*/  IMAD.U32 R2, RZ, RZ, UR46 ;  /* 0x0000002eff027e24 */ /* 0x000fe2000f8e00ff */
[----:B------:R-:W-:Y:S04]  /*9430*/  UIADD3 UR4, UPT, UPT, UR46, 0x1, URZ ;  /* 0x000000012e047890 */ /* 0x000fe8000fffe0ff */
[----:B------:R-:W-:Y:S04]  /*9440*/  UISETP.NE.AND UP0, UPT, UR4, 0x4, UPT ;  /* 0x000000040400788c */ /* 0x000fe8000bf05270 */
[----:B------:R-:W-:Y:S03]  /*9450*/  USEL UR46, UR4, URZ, UP0 ;  /* 0x000000ff042e7287 */ /* 0x000fe60008000000 */
[----:B------:R-:W-:Y:S05]  /*9460*/  @P0 LEA R2, R2, UR44, 0x3 ;  /* 0x0000002c02020c11 */ /* 0x000fea000f8e18ff */
[----:B------:R-:W-:Y:S05]  /*9470*/  @P0 VIADD R2, R2, 0x60 ;  /* 0x0000006002020836 */ /* 0x000fea0000000000 */
[----:B------:R-:W-:Y:S04]  /*9480*/  @P0 PRMT R2, R101, 0x654, R2 ;  /* 0x0000065465020816 */ /* 0x000fe80000000002 */
[----:B------:R2:W-:Y:S03]  /*9490*/  @P0 SYNCS.ARRIVE.TRANS64.RED.A1T0 RZ, [R2+URZ], RZ ;  /* 0x000000ff02ff09a7 */ /* 0x0005e600081004ff */
.L_x_132:
[----:B------:R-:W-:Y:S01]  /*94a0*/  R2UR UR5, R83 ;  /* 0x00000000530572ca */ /* 0x000fe200000e0000 */
[----:B------:R-:W-:Y:S01]  /*94b0*/  UISETP.NE.AND UP0, UPT, UR61, URZ, UPT ;  /* 0x000000ff3d00728c */ /* 0x000fe2000bf05270 */
[----:B------:R-:W-:Y:S01]  /*94c0*/  R2UR UR4, R84 ;  /* 0x00000000540472ca */ /* 0x000fe200000e0000 */
[----:B------:R-:W-:Y:S01]  /*94d0*/  UIADD3 UR47, UPT, UPT, UR47, 0x4, URZ ;  /* 0x000000042f2f7890 */ /* 0x000fe2000fffe0ff */
[----:B------:R-:W-:Y:S01]  /*94e0*/  ISETP.NE.AND P0, PT, R88, 0x2, PT ;  /* 0x000000025800780c */ /* 0x000fe20003f05270 */
[----:B------:R-:W-:Y:S01]  /*94f0*/  UMOV UR36, UR60 ;  /* 0x0000003c00247c82 */ /* 0x000fe20008000000 */
[----:B------:R-:W-:Y:S02]  /*9500*/  ISETP.NE.AND P1, PT, R0, 0x4, PT ;  /* 0x000000040000780c */ /* 0x000fe40003f25270 */
[----:B--2---:R-:W-:Y:S02]  /*9510*/  SEL R2, RZ, 0x1, P0 ;  /* 0x00000001ff027807 */ /* 0x004fe40000000000 */
[----:B------:R-:W-:Y:S02]  /*9520*/  SEL R3, RZ, 0x1, P1 ;  /* 0x00000001ff037807 */ /* 0x000fe40000800000 */
[----:B------:R-:W-:Y:S01]  /*9530*/  LOP3.LUT R89, R89, R2, RZ, 0x3c, !PT ;  /* 0x0000000259597212 */ /* 0x000fe200078e3cff */
[----:B------:R-:W-:Y:S01]  /*9540*/  UIADD3 UR20, UPT, UPT, UR37, UR5, URZ ;  /* 0x0000000525147290 */ /* 0x000fe2000fffe0ff */
[----:B------:R-:W-:Y:S01]  /*9550*/  LOP3.LUT R90, R90, R3, RZ, 0x3c, !PT ;  /* 0x000000035a5a7212 */ /* 0x000fe200078e3cff */
[----:B------:R-:W-:Y:S01]  /*9560*/  UIADD3 UR16, UPT, UPT, UR38, UR4, URZ ;  /* 0x0000000426107290 */ /* 0x000fe2000fffe0ff */
[----:B------:R-:W-:Y:S02]  /*9570*/  SEL R88, R88, RZ, P0 ;  /* 0x000000ff58587207 */ /* 0x000fe40000000000 */
[----:B------:R-:W-:Y:S01]  /*9580*/  SEL R36, R0, RZ, P1 ;  /* 0x000000ff00247207 */ /* 0x000fe20000800000 */
[----:B------:R-:W-:Y:S08]  /*9590*/  BRA.U UP0, `(.L_x_133) ;  /* 0xffffffbd009c7547 */ /* 0x000ff0000b83ffff */
[----:B------:R-:W-:-:S13]  /*95a0*/  R2UR UR4, R85 ;  /* 0x00000000550472ca */ /* 0x000fda00000e0000 */
[----:B------:R-:W-:-:S09]  /*95b0*/  UISETP.NE.AND UP0, UPT, UR4, URZ, UPT ;  /* 0x000000ff0400728c */ /* 0x000fd2000bf05270 */
[----:B------:R-:W-:Y:S05]  /*95c0*/  BRA.U !UP0, `(.L_x_134) ;  /* 0x0000000108487547 */ /* 0x000fea000b800000 */
[----:B------:R-:W2:Y:S02]  /*95d0*/  LDCU.64 UR4, c[0x0][0x890] ;  /* 0x00011200ff0477ac */ /* 0x000ea40008000a00 */
[----:B--2---:R-:W-:-:S04]  /*95e0*/  UISETP.NE.U32.AND UP0, UPT, UR4, URZ, UPT ;  /* 0x000000ff0400728c */ /* 0x004fc8000bf05070 */
[----:B------:R-:W-:-:S09]  /*95f0*/  UISETP.NE.AND.EX UP0, UPT, UR5, URZ, UPT, UP0 ;  /* 0x000000ff0500728c */ /* 0x000fd2000bf05300 */
[----:B------:R-:W-:Y:S05]  /*9600*/  BRA.U UP0, `(.L_x_135) ;  /* 0x00000001000c7547 */ /* 0x000fea000b800000 */
[----:B------:R-:W-:-:S13]  /*9610*/  FSETP.NEU.AND P0, PT, R41, RZ, PT ;  /* 0x000000ff2900720b */ /* 0x000fda0003f0d000 */
[----:B------:R-:W-:Y:S05]  /*9620*/  @!P0 EXIT ;  /* 0x000000000000894d */ /* 0x000fea0003800000 */
[----:B------:R-:W-:Y:S05]  /*9630*/  BRA `(.L_x_134) ;  /* 0x00000000002c7947 */ /* 0x000fea0003800000 */
.L_x_135:
[----:B------:R-:W-:Y:S01]  /*9640*/  ISETP.NE.AND P0, PT, R87, RZ, PT ;  /* 0x000000ff5700720c */ /* 0x000fe20003f05270 */
[----:B------:R-:W-:-:S12]  /*9650*/  BSSY.RECONVERGENT B0, `(.L_x_134) ;  /* 0x0000009000007945 */ /* 0x000fd80003800200 */
[----:B------:R-:W-:Y:S05]  /*9660*/  @P0 BRA `(.L_x_136) ;  /* 0x0000000000140947 */ /* 0x000fea0003800000 */
[----:B------:R-:W2:Y:S02]  /*9670*/  LDCU.64 UR4, c[0x0][0x888] ;  /* 0x00011100ff0477ac */ /* 0x000ea40008000a00 */
[----:B--2---:R-:W-:-:S04]  /*9680*/  ISETP.NE.U32.AND P0, PT, RZ, UR4, PT ;  /* 0x00000004ff007c0c */ /* 0x004fc8000bf05070 */
[----:B------:R-:W-:-:S13]  /*9690*/  ISETP.NE.AND.EX P0, PT, RZ, UR5, PT, P0 ;  /* 0x00000005ff007c0c */ /* 0x000fda000bf05300 */
[----:B------:R-:W-:Y:S05]  /*96a0*/  @!P0 EXIT ;  /* 0x000000000000894d */ /* 0x000fea0003800000 */
[----:B------:R-:W-:Y:S05]  /*96b0*/  BRA `(.L_x_137) ;  /* 0x0000000000087947 */ /* 0x000fea0003800000 */
.L_x_136:
[----:B------:R-:W-:-:S13]  /*96c0*/  FSETP.NEU.AND P0, PT, R41, RZ, PT ;  /* 0x000000ff2900720b */ /* 0x000fda0003f0d000 */
[----:B------:R-:W-:Y:S05]  /*96d0*/  @!P0 EXIT ;  /* 0x000000000000894d */ /* 0x000fea0003800000 */
.L_x_137:
[----:B------:R-:W-:Y:S05]  /*96e0*/  BSYNC.RECONVERGENT B0 ;  /* 0x0000000000007941 */ /* 0x000fea0003800200 */
.L_x_134:
[----:B------:R-:W2:Y:S01]  /*96f0*/  S2UR UR5, SR_CgaCtaId ;  /* 0x00000000000579c3 */ /* 0x000ea20000008800 */
[----:B------:R-:W-:Y:S01]  /*9700*/  ULEA UR4, UR46, UR44, 0x3 ;  /* 0x0000002c2e047291 */ /* 0x000fe2000f8e18ff */
[----:B------:R-:W-:-:S04]  /*9710*/  DEPBAR.LE SB0, 0x0 ;  /* 0x000080000000791a */ /* 0x000fc80000000000 */
[----:B------:R-:W-:-:S04]  /*9720*/  UIADD3 UR4, UPT, UPT, UR4, 0x60, URZ ;  /* 0x0000006004047890 */ /* 0x000fc8000fffe0ff */
[----:B--2---:R-:W-:-:S09]  /*9730*/  UPRMT UR4, UR5, 0x654, UR4 ;  /* 0x0000065405047896 */ /* 0x004fd20008000004 */
[----:B------:R-:W-:Y:S01]  /*9740*/  SYNCS.ARRIVE.TRANS64.RED.A1T0 RZ, [UR4], RZ ;  /* 0x000000ffffff79a7 */ /* 0x000fe20008100404 */
[----:B------:R-:W-:Y:S05]  /*9750*/  EXIT ;  /* 0x000000000000794d */ /* 0x000fea0003800000 */
.L_x_24:
[----:B--2---:R2:W3:Y:S02]  /*9760*/  SYNCS.PHASECHK.TRANS64.TRYWAIT P0, [R0+URZ+0x100], R3 ;  /* 0x00010003000075a7 */ /* 0x0044e400080011ff */
[----:B---3--:R-:W-:Y:S05]  /*9770*/  @!P0 NANOSLEEP.SYNCS 0x989680 ;  /* 0x009896800000895d */ /* 0x008fea0003900000 */
[----:B------:R-:W3:Y:S02]  /*9780*/  @!P0 SYNCS.PHASECHK.TRANS64 P0, [R0+URZ+0x100], R3 ;  /* 0x00010003000085a7 */ /* 0x000ee400080010ff */
[----:B---3--:R-:W-:Y:S05]  /*9790*/  @!P0 BRA `(.L_x_24) ;  /* 0xfffffffc00f08947 */ /* 0x008fea000383ffff */
[----:B------:R-:W-:Y:S05]  /*97a0*/  BRA `(.L_x_138) ;  /* 0xffffff8000a87947 */ /* 0x000fea000383ffff */
.L_x_27:
[----:B--2---:R-:W-:-:S07]  /*97b0*/  MOV R0, UR33 ;  /* 0x0000002100007c02 */ /* 0x004fce0008000f00 */
.L_x_139:
[----:B--2---:R2:W3:Y:S02]  /*97c0*/  SYNCS.PHASECHK.TRANS64.TRYWAIT P0, [R0+URZ+0x20], R3 ;  /* 0x00002003000075a7 */ /* 0x0044e400080011ff */
[----:B---3--:R-:W-:Y:S05]  /*97d0*/  @!P0 NANOSLEEP.SYNCS 0x989680 ;  /* 0x009896800000895d */ /* 0x008fea0003900000 */
[----:B------:R-:W3:Y:S02]  /*97e0*/  @!P0 SYNCS.PHASECHK.TRANS64 P0, [R0+URZ+0x20], R3 ;  /* 0x00002003000085a7 */ /* 0x000ee400080010ff */
[----:B---3--:R-:W-:Y:S05]  /*97f0*/  @!P0 BRA `(.L_x_139) ;  /* 0xfffffffc00f08947 */ /* 0x008fea000383ffff */
[----:B------:R-:W-:Y:S05]  /*9800*/  BRA `(.L_x_26) ;  /* 0xffffff8000e87947 */ /* 0x000fea000383ffff */
.L_x_34:
[----:B-1----:R-:W-:-:S07]  /*9810*/  MOV R0, UR17 ;  /* 0x0000001100007c02 */ /* 0x002fce0008000f00 */
.L_x_140:
[----:B-1----:R1:W2:Y:S02]  /*9820*/  SYNCS.PHASECHK.TRANS64.TRYWAIT P0, [R0+URZ+0x20], R3 ;  /* 0x00002003000075a7 */ /* 0x0022a400080011ff */
[----:B--2---:R-:W-:Y:S05]  /*9830*/  @!P0 NANOSLEEP.SYNCS 0x989680 ;  /* 0x009896800000895d */ /* 0x004fea0003900000 */
[----:B------:R-:W2:Y:S02]  /*9840*/  @!P0 SYNCS.PHASECHK.TRANS64 P0, [R0+URZ+0x20], R3 ;  /* 0x00002003000085a7 */ /* 0x000ea400080010ff */
[----:B--2---:R-:W-:Y:S05]  /*9850*/  @!P0 BRA `(.L_x_140) ;  /* 0xfffffffc00f08947 */ /* 0x004fea000383ffff */
[----:B------:R-:W-:Y:S05]  /*9860*/  BRA `(.L_x_33) ;  /* 0xffffff8400a87947 */ /* 0x000fea000383ffff */
.L_x_39:
[----:B-1----:R1:W2:Y:S02]  /*9870*/  SYNCS.PHASECHK.TRANS64.TRYWAIT P0, [R3+URZ+0x90], R0 ;  /* 0x00009000030075a7 */ /* 0x0022a400080011ff */
[----:B--2---:R-:W-:Y:S05]  /*9880*/  @!P0 NANOSLEEP.SYNCS 0x989680 ;  /* 0x009896800000895d */ /* 0x004fea0003900000 */
[----:B------:R-:W2:Y:S02]  /*9890*/  @!P0 SYNCS.PHASECHK.TRANS64 P0, [R3+URZ+0x90], R0 ;  /* 0x00009000030085a7 */ /* 0x000ea400080010ff */
[----:B--2---:R-:W-:Y:S05]  /*98a0*/  @!P0 BRA `(.L_x_39) ;  /* 0xfffffffc00f08947 */ /* 0x004fea000383ffff */
[----:B------:R-:W-:Y:S05]  /*98b0*/  BRA `(.L_x_141) ;  /* 0xffffff8800487947 */ /* 0x000fea000383ffff */
.L_x_43:
[----:B-1----:R-:W-:-:S07]  /*98c0*/  MOV R0, UR4 ;  /* 0x0000000400007c02 */ /* 0x002fce0008000f00 */
.L_x_142:
[----:B-1----:R1:W2:Y:S02]  /*98d0*/  SYNCS.PHASECHK.TRANS64.TRYWAIT P0, [R0+URZ], R3 ;  /* 0x00000003000075a7 */ /* 0x0022a400080011ff */
[----:B--2---:R-:W-:Y:S05]  /*98e0*/  @!P0 NANOSLEEP.SYNCS 0x989680 ;  /* 0x009896800000895d */ /* 0x004fea0003900000 */
[----:B------:R-:W2:Y:S02]  /*98f0*/  @!P0 SYNCS.PHASECHK.TRANS64 P0, [R0+URZ], R3 ;  /* 0x00000003000085a7 */ /* 0x000ea400080010ff */
[----:B--2---:R-:W-:Y:S05]  /*9900*/  @!P0 BRA `(.L_x_142) ;  /* 0xfffffffc00f08947 */ /* 0x004fea000383ffff */
[----:B------:R-:W-:Y:S05]  /*9910*/  BRA `(.L_x_143) ;  /* 0xffffff8c00f47947 */ /* 0x000fea000383ffff */
.L_x_44:
[----:B------:R-:W-:-:S07]  /*9920*/  MOV R0, UR5 ;  /* 0x0000000500007c02 */ /* 0x000fce0008000f00 */
.L_x_144:
[----:B-1----:R1:W2:Y:S02]  /*9930*/  SYNCS.PHASECHK.TRANS64.TRYWAIT P0, [R0+URZ], R3 ;  /* 0x00000003000075a7 */ /* 0x0022a400080011ff */
[----:B--2---:R-:W-:Y:S05]  /*9940*/  @!P0 NANOSLEEP.SYNCS 0x989680 ;  /* 0x009896800000895d */ /* 0x004fea0003900000 */
[----:B------:R-:W2:Y:S02]  /*9950*/  @!P0 SYNCS.PHASECHK.TRANS64 P0, [R0+URZ], R3 ;  /* 0x00000003000085a7 */ /* 0x000ea400080010ff */
[----:B--2---:R-:W-:Y:S05]  /*9960*/  @!P0 BRA `(.L_x_144) ;  /* 0xfffffffc00f08947 */ /* 0x004fea000383ffff */
[----:B------:R-:W-:Y:S05]  /*9970*/  BRA `(.L_x_145) ;  /* 0xffffff9000007947 */ /* 0x000fea000383ffff */
.L_x_45:
[----:B------:R-:W-:-:S07]  /*9980*/  MOV R0, UR5 ;  /* 0x0000000500007c02 */ /* 0x000fce0008000f00 */
.L_x_146:
[----:B-1----:R1:W2:Y:S02]  /*9990*/  SYNCS.PHASECHK.TRANS64.TRYWAIT P0, [R0+URZ], R3 ;  /* 0x00000003000075a7 */ /* 0x0022a400080011ff */
[----:B--2---:R-:W-:Y:S05]  /*99a0*/  @!P0 NANOSLEEP.SYNCS 0x989680 ;  /* 0x009896800000895d */ /* 0x004fea0003900000 */
[----:B------:R-:W2:Y:S02]  /*99b0*/  @!P0 SYNCS.PHASECHK.TRANS64 P0, [R0+URZ], R3 ;  /* 0x00000003000085a7 */ /* 0x000ea400080010ff */
[----:B--2---:R-:W-:Y:S05]  /*99c0*/  @!P0 BRA `(.L_x_146) ;  /* 0xfffffffc00f08947 */ /* 0x004fea000383ffff */
[----:B------:R-:W-:Y:S05]  /*99d0*/  BRA `(.L_x_147) ;  /* 0xffffff90000c7947 */ /* 0x000fea000383ffff */
.L_x_48:
[----:B-1----:R1:W2:Y:S02]  /*99e0*/  SYNCS.PHASECHK.TRANS64.TRYWAIT P0, [R2+URZ+0xf0], R5 ;  /* 0x0000f005020075a7 */ /* 0x0022a400080011ff */
[----:B--2---:R-:W-:Y:S05]  /*99f0*/  @!P0 NANOSLEEP.SYNCS 0x989680 ;  /* 0x009896800000895d */ /* 0x004fea0003900000 */
[----:B------:R-:W2:Y:S02]  /*9a00*/  @!P0 SYNCS.PHASECHK.TRANS64 P0, [R2+URZ+0xf0], R5 ;  /* 0x0000f005020085a7 */ /* 0x000ea400080010ff */
[----:B--2---:R-:W-:Y:S05]  /*9a10*/  @!P0 BRA `(.L_x_48) ;  /* 0xfffffffc00f08947 */ /* 0x004fea000383ffff */
[----:B------:R-:W-:Y:S05]  /*9a20*/  BRA `(.L_x_148) ;  /* 0xffffff9000707947 */ /* 0x000fea000383ffff */
.L_x_49:
[----:B------:R-:W-:-:S07]  /*9a30*/  MOV R2, UR4 ;  /* 0x0000000400027c02 */ /* 0x000fce0008000f00 */
.L_x_149:
[----:B-1----:R1:W2:Y:S02]  /*9a40*/  SYNCS.PHASECHK.TRANS64.TRYWAIT P0, [R2+URZ+0xa0], R5 ;  /* 0x0000a005020075a7 */ /* 0x0022a400080011ff */
[----:B--2---:R-:W-:Y:S05]  /*9a50*/  @!P0 NANOSLEEP.SYNCS 0x989680 ;  /* 0x009896800000895d */ /* 0x004fea0003900000 */
[----:B------:R-:W2:Y:S02]  /*9a60*/  @!P0 SYNCS.PHASECHK.TRANS64 P0, [R2+URZ+0xa0], R5 ;  /* 0x0000a005020085a7 */ /* 0x000ea400080010ff */
[----:B--2---:R-:W-:Y:S05]  /*9a70*/  @!P0 BRA `(.L_x_149) ;  /* 0xfffffffc00f08947 */ /* 0x004fea000383ffff */
[----:B------:R-:W-:Y:S05]  /*9a80*/  BRA `(.L_x_150) ;  /* 0xffffff9000807947 */ /* 0x000fea000383ffff */
.L_x_50:
[----:B-1----:R1:W2:Y:S02]  /*9a90*/  SYNCS.PHASECHK.TRANS64.TRYWAIT P1, [R2+URZ+0x90], R5 ;  /* 0x00009005020075a7 */ /* 0x0022a400080211ff */
[----:B--2---:R-:W-:Y:S05]  /*9aa0*/  @!P1 NANOSLEEP.SYNCS 0x989680 ;  /* 0x009896800000995d */ /* 0x004fea0003900000 */
[----:B------:R-:W2:Y:S02]  /*9ab0*/  @!P1 SYNCS.PHASECHK.TRANS64 P1, [R2+URZ+0x90], R5 ;  /* 0x00009005020095a7 */ /* 0x000ea400080210ff */
[----:B--2---:R-:W-:Y:S05]  /*9ac0*/  @!P1 BRA `(.L_x_50) ;  /* 0xfffffffc00f09947 */ /* 0x004fea000383ffff */
[----:B------:R-:W-:Y:S05]  /*9ad0*/  BRA `(.L_x_151) ;  /* 0xffffff9000b07947 */ /* 0x000fea000383ffff */
.L_x_53:
[----:B------:R-:W-:-:S07]  /*9ae0*/  MOV R0, UR4 ;  /* 0x0000000400007c02 */ /* 0x000fce0008000f00 */
.L_x_152:
[----:B-1----:R1:W2:Y:S02]  /*9af0*/  SYNCS.PHASECHK.TRANS64.TRYWAIT P0, [R0+URZ+0xa0], R3 ;  /* 0x0000a003000075a7 */ /* 0x0022a400080011ff */
[----:B--2---:R-:W-:Y:S05]  /*9b00*/  @!P0 NANOSLEEP.SYNCS 0x989680 ;  /* 0x009896800000895d */ /* 0x004fea0003900000 */
[----:B------:R-:W2:Y:S02]  /*9b10*/  @!P0 SYNCS.PHASECHK.TRANS64 P0, [R0+URZ+0xa0], R3 ;  /* 0x0000a003000085a7 */ /* 0x000ea400080010ff */
[----:B--2---:R-:W-:Y:S05]  /*9b20*/  @!P0 BRA `(.L_x_152) ;  /* 0xfffffffc00f08947 */ /* 0x004fea000383ffff */
[----:B------:R-:W-:Y:S05]  /*9b30*/  BRA `(.L_x_52) ;  /* 0xffffff9400047947 */ /* 0x000fea000383ffff */
.L_x_60:
[----:B-1----:R1:W2:Y:S02]  /*9b40*/  SYNCS.PHASECHK.TRANS64.TRYWAIT P1, [R0+URZ+0x90], R5 ;  /* 0x00009005000075a7 */ /* 0x0022a400080211ff */
[----:B--2---:R-:W-:Y:S05]  /*9b50*/  @!P1 NANOSLEEP.SYNCS 0x989680 ;  /* 0x009896800000995d */ /* 0x004fea0003900000 */
[----:B------:R-:W2:Y:S02]  /*9b60*/  @!P1 SYNCS.PHASECHK.TRANS64 P1, [R0+URZ+0x90], R5 ;  /* 0x00009005000095a7 */ /* 0x000ea400080210ff */
[----:B--2---:R-:W-:Y:S05]  /*9b70*/  @!P1 BRA `(.L_x_60) ;  /* 0xfffffffc00f09947 */ /* 0x004fea000383ffff */
[----:B------:R-:W-:Y:S05]  /*9b80*/  BRA `(.L_x_153) ;  /* 0xffffff98007c7947 */ /* 0x000fea000383ffff */
.L_x_61:
[----:B------:R-:W-:-:S07]  /*9b90*/  MOV R3, UR31 ;  /* 0x0000001f00037c02 */ /* 0x000fce0008000f00 */
.L_x_154:
[----:B-1----:R1:W2:Y:S02]  /*9ba0*/  SYNCS.PHASECHK.TRANS64.TRYWAIT P0, [R3+URZ+0xd0], R0 ;  /* 0x0000d000030075a7 */ /* 0x0022a400080011ff */
[----:B--2---:R-:W-:Y:S05]  /*9bb0*/  @!P0 NANOSLEEP.SYNCS 0x989680 ;  /* 0x009896800000895d */ /* 0x004fea0003900000 */
[----:B------:R-:W2:Y:S02]  /*9bc0*/  @!P0 SYNCS.PHASECHK.TRANS64 P0, [R3+URZ+0xd0], R0 ;  /* 0x0000d000030085a7 */ /* 0x000ea400080010ff */
[----:B--2---:R-:W-:Y:S05]  /*9bd0*/  @!P0 BRA `(.L_x_154) ;  /* 0xfffffffc00f08947 */ /* 0x004fea000383ffff */
[----:B------:R-:W-:Y:S05]  /*9be0*/  BRA `(.L_x_155) ;  /* 0xffffff9800cc7947 */ /* 0x000fea000383ffff */
.L_x_64:
[----:B------:R-:W-:Y:S07]  /*9bf0*/  MOV R0, UR5 ;  /* 0x0000000500007c02 */ /* 0x000fee0008000f00 */
.L_x_156:
[----:B-1----:R1:W2:Y:S02]  /*9c00*/  SYNCS.PHASECHK.TRANS64.TRYWAIT P0, [R0+URZ], R3 ;  /* 0x00000003000075a7 */ /* 0x0022a400080011ff */
[----:B--2---:R-:W-:Y:S05]  /*9c10*/  @!P0 NANOSLEEP.SYNCS 0x989680 ;  /* 0x009896800000895d */ /* 0x004fea0003900000 */
[----:B------:R-:W2:Y:S02]  /*9c20*/  @!P0 SYNCS.PHASECHK.TRANS64 P0, [R0+URZ], R3 ;  /* 0x00000003000085a7 */ /* 0x000ea400080010ff */
[----:B--2---:R-:W-:Y:S05]  /*9c30*/  @!P0 BRA `(.L_x_156) ;  /* 0xfffffffc00f08947 */ /* 0x004fea000383ffff */
[----:B------:R-:W-:Y:S05]  /*9c40*/  BRA `(.L_x_63) ;  /* 0xffffff9800e87947 */ /* 0x000fea000383ffff */
.L_x_67:
[----:B------:R-:W-:-:S07]  /*9c50*/  MOV R0, UR4 ;  /* 0x0000000400007c02 */ /* 0x000fce0008000f00 */
.L_x_157:
[----:B--2---:R2:W4:Y:S02]  /*9c60*/  SYNCS.PHASECHK.TRANS64.TRYWAIT P0, [R0+URZ], R3 ;  /* 0x00000003000075a7 */ /* 0x00452400080011ff */
[----:B----4-:R-:W-:Y:S05]  /*9c70*/  @!P0 NANOSLEEP.SYNCS 0x989680 ;  /* 0x009896800000895d */ /* 0x010fea0003900000 */
[----:B------:R-:W4:Y:S02]  /*9c80*/  @!P0 SYNCS.PHASECHK.TRANS64 P0, [R0+URZ], R3 ;  /* 0x00000003000085a7 */ /* 0x000f2400080010ff */
[----:B----4-:R-:W-:Y:S05]  /*9c90*/  @!P0 BRA `(.L_x_157) ;  /* 0xfffffffc00f08947 */ /* 0x010fea000383ffff */
[----:B------:R-:W-:Y:S05]  /*9ca0*/  BRA `(.L_x_158) ;  /* 0xffffff9c00c47947 */ /* 0x000fea000383ffff */
.L_x_68:
[----:B------:R-:W-:-:S07]  /*9cb0*/  MOV R0, UR5 ;  /* 0x0000000500007c02 */ /* 0x000fce0008000f00 */
.L_x_159:
[----:B-1----:R1:W2:Y:S02]  /*9cc0*/  SYNCS.PHASECHK.TRANS64.TRYWAIT P0, [R0+URZ], R3 ;  /* 0x00000003000075a7 */ /* 0x0022a400080011ff */
[----:B--2---:R-:W-:Y:S05]  /*9cd0*/  @!P0 NANOSLEEP.SYNCS 0x989680 ;  /* 0x009896800000895d */ /* 0x004fea0003900000 */
[----:B------:R-:W2:Y:S02]  /*9ce0*/  @!P0 SYNCS.PHASECHK.TRANS64 P0, [R0+URZ], R3 ;  /* 0x00000003000085a7 */ /* 0x000ea400080010ff */
[----:B--2---:R-:W-:Y:S05]  /*9cf0*/  @!P0 BRA `(.L_x_159) ;  /* 0xfffffffc00f08947 */ /* 0x004fea000383ffff */
[----:B------:R-:W-:Y:S05]  /*9d00*/  BRA `(.L_x_160) ;  /* 0xffffff9c00d07947 */ /* 0x000fea000383ffff */
.L_x_69:
[----:B------:R-:W-:-:S07]  /*9d10*/  MOV R0, UR5 ;  /* 0x0000000500007c02 */ /* 0x000fce0008000f00 */
.L_x_161:
[----:B-1----:R1:W2:Y:S02]  /*9d20*/  SYNCS.PHASECHK.TRANS64.TRYWAIT P0, [R0+URZ], R3 ;  /* 0x00000003000075a7 */ /* 0x0022a400080011ff */
[----:B--2---:R-:W-:Y:S05]  /*9d30*/  @!P0 NANOSLEEP.SYNCS 0x989680 ;  /* 0x009896800000895d */ /* 0x004fea0003900000 */
[----:B------:R-:W2:Y:S02]  /*9d40*/  @!P0 SYNCS.PHASECHK.TRANS64 P0, [R0+URZ], R3 ;  /* 0x00000003000085a7 */ /* 0x000ea400080010ff */
[----:B--2---:R-:W-:Y:S05]  /*9d50*/  @!P0 BRA `(.L_x_161) ;  /* 0xfffffffc00f08947 */ /* 0x004fea000383ffff */
[----:B------:R-:W-:Y:S05]  /*9d60*/  BRA `(.L_x_162) ;  /* 0xffffff9c00dc7947 */ /* 0x000fea000383ffff */
.L_x_70:
[----:B------:R-:W-:-:S07]  /*9d70*/  MOV R0, UR4 ;  /* 0x0000000400007c02 */ /* 0x000fce0008000f00 */
.L_x_163:
[----:B-1----:R1:W2:Y:S02]  /*9d80*/  SYNCS.PHASECHK.TRANS64.TRYWAIT P0, [R0+URZ], R3 ;  /* 0x00000003000075a7 */ /* 0x0022a400080011ff */
[----:B--2---:R-:W-:Y:S05]  /*9d90*/  @!P0 NANOSLEEP.SYNCS 0x989680 ;  /* 0x009896800000895d */ /* 0x004fea0003900000 */
[----:B------:R-:W2:Y:S02]  /*9da0*/  @!P0 SYNCS.PHASECHK.TRANS64 P0, [R0+URZ], R3 ;  /* 0x00000003000085a7 */ /* 0x000ea400080010ff */
[----:B--2---:R-:W-:Y:S05]  /*9db0*/  @!P0 BRA `(.L_x_163) ;  /* 0xfffffffc00f08947 */ /* 0x004fea000383ffff */
[----:B------:R-:W-:Y:S05]  /*9dc0*/  BRA `(.L_x_164) ;  /* 0xffffff9c00e87947 */ /* 0x000fea000383ffff */
.L_x_75:
[----:B--2---:R2:W3:Y:S02]  /*9dd0*/  SYNCS.PHASECHK.TRANS64.TRYWAIT P0, [R12+URZ+0x90], R9 ;  /* 0x000090090c0075a7 */ /* 0x0044e400080011ff */
[----:B---3--:R-:W-:Y:S05]  /*9de0*/  @!P0 NANOSLEEP.SYNCS 0x989680 ;  /* 0x009896800000895d */ /* 0x008fea0003900000 */
[----:B------:R-:W3:Y:S02]  /*9df0*/  @!P0 SYNCS.PHASECHK.TRANS64 P0, [R12+URZ+0x90], R9 ;  /* 0x000090090c0085a7 */ /* 0x000ee400080010ff */
[----:B---3--:R-:W-:Y:S05]  /*9e00*/  @!P0 BRA `(.L_x_75) ;  /* 0xfffffffc00f08947 */ /* 0x008fea000383ffff */
[----:B------:R-:W-:Y:S05]  /*9e10*/  BRA `(.L_x_165) ;  /* 0xffffffa400187947 */ /* 0x000fea000383ffff */
.L_x_78:
[----:B------:R-:W-:Y:S07]  /*9e20*/  MOV R0, UR21 ;  /* 0x0000001500007c02 */ /* 0x000fee0008000f00 */
.L_x_166:
[----:B--2---:R2:W3:Y:S02]  /*9e30*/  SYNCS.PHASECHK.TRANS64.TRYWAIT P2, [R0+URZ+0x88], R11 ;  /* 0x0000880b000075a7 */ /* 0x0044e400080411ff */
[----:B---3--:R-:W-:Y:S05]  /*9e40*/  @!P2 NANOSLEEP.SYNCS 0x989680 ;  /* 0x009896800000a95d */ /* 0x008fea0003900000 */
[----:B------:R-:W3:Y:S02]  /*9e50*/  @!P2 SYNCS.PHASECHK.TRANS64 P2, [R0+URZ+0x88], R11 ;  /* 0x0000880b0000a5a7 */ /* 0x000ee400080410ff */
[----:B---3--:R-:W-:Y:S05]  /*9e60*/  @!P2 BRA `(.L_x_166) ;  /* 0xfffffffc00f0a947 */ /* 0x008fea000383ffff */
[----:B------:R-:W-:Y:S05]  /*9e70*/  BRA `(.L_x_77) ;  /* 0xffffffa800807947 */ /* 0x000fea000383ffff */
.L_x_81:
[----:B--2---:R-:W-:Y:S07]  /*9e80*/  MOV R0, UR21 ;  /* 0x0000001500007c02 */ /* 0x004fee0008000f00 */
.L_x_167:
[----:B--2---:R2:W3:Y:S02]  /*9e90*/  SYNCS.PHASECHK.TRANS64.TRYWAIT P0, [R0+URZ+0x60], R9 ;  /* 0x00006009000075a7 */ /* 0x0044e400080011ff */
[----:B---3--:R-:W-:Y:S05]  /*9ea0*/  @!P0 NANOSLEEP.SYNCS 0x989680 ;  /* 0x009896800000895d */ /* 0x008fea0003900000 */
[----:B------:R-:W3:Y:S02]  /*9eb0*/  @!P0 SYNCS.PHASECHK.TRANS64 P0, [R0+URZ+0x60], R9 ;  /* 0x00006009000085a7 */ /* 0x000ee400080010ff */
[----:B---3--:R-:W-:Y:S05]  /*9ec0*/  @!P0 BRA `(.L_x_167) ;  /* 0xfffffffc00f08947 */ /* 0x008fea000383ffff */
[----:B------:R-:W-:Y:S05]  /*9ed0*/  BRA `(.L_x_168) ;  /* 0xffffffa800dc7947 */ /* 0x000fea000383ffff */
.L_x_82:
[----:B------:R-:W-:Y:S07]  /*9ee0*/  MOV R0, UR21 ;  /* 0x0000001500007c02 */ /* 0x000fee0008000f00 */
.L_x_169:
[----:B--2---:R2:W3:Y:S02]  /*9ef0*/  SYNCS.PHASECHK.TRANS64.TRYWAIT P0, [R0+URZ+0x68], R9 ;  /* 0x00006809000075a7 */ /* 0x0044e400080011ff */
[----:B---3--:R-:W-:Y:S05]  /*9f00*/  @!P0 NANOSLEEP.SYNCS 0x989680 ;  /* 0x009896800000895d */ /* 0x008fea0003900000 */
[----:B------:R-:W3:Y:S02]  /*9f10*/  @!P0 SYNCS.PHASECHK.TRANS64 P0, [R0+URZ+0x68], R9 ;  /* 0x00006809000085a7 */ /* 0x000ee400080010ff */
[----:B---3--:R-:W-:Y:S05]  /*9f20*/  @!P0 BRA `(.L_x_169) ;  /* 0xfffffffc00f08947 */ /* 0x008fea000383ffff */
[----:B------:R-:W-:Y:S05]  /*9f30*/  BRA `(.L_x_170) ;  /* 0xffffffac00147947 */ /* 0x000fea000383ffff */
.L_x_83:
[----:B------:R-:W-:Y:S07]  /*9f40*/  MOV R0, UR21 ;  /* 0x0000001500007c02 */ /* 0x000fee0008000f00 */
.L_x_171:
[----:B--2---:R2:W3:Y:S02]  /*9f50*/  SYNCS.PHASECHK.TRANS64.TRYWAIT P0, [R0+URZ+0x70], R9 ;  /* 0x00007009000075a7 */ /* 0x0044e400080011ff */
[----:B---3--:R-:W-:Y:S05]  /*9f60*/  @!P0 NANOSLEEP.SYNCS 0x989680 ;  /* 0x009896800000895d */ /* 0x008fea0003900000 */
[----:B------:R-:W3:Y:S02]  /*9f70*/  @!P0 SYNCS.PHASECHK.TRANS64 P0, [R0+URZ+0x70], R9 ;  /* 0x00007009000085a7 */ /* 0x000ee400080010ff */
[----:B---3--:R-:W-:Y:S05]  /*9f80*/  @!P0 BRA `(.L_x_171) ;  /* 0xfffffffc00f08947 */ /* 0x008fea000383ffff */
[----:B------:R-:W-:Y:S05]  /*9f90*/  BRA `(.L_x_172) ;  /* 0xffffffac00587947 */ /* 0x000fea000383ffff */
.L_x_84:
[----:B------:R-:W-:Y:S07]  /*9fa0*/  MOV R0, UR21 ;  /* 0x0000001500007c02 */ /* 0x000fee0008000f00 */
.L_x_173:
[----:B--2---:R2:W3:Y:S02]  /*9fb0*/  SYNCS.PHASECHK.TRANS64.TRYWAIT P0, [R0+URZ+0x78], R9 ;  /* 0x00007809000075a7 */ /* 0x0044e400080011ff */
[----:B---3--:R-:W-:Y:S05]  /*9fc0*/  @!P0 NANOSLEEP.SYNCS 0x989680 ;  /* 0x009896800000895d */ /* 0x008fea0003900000 */
[----:B------:R-:W3:Y:S02]  /*9fd0*/  @!P0 SYNCS.PHASECHK.TRANS64 P0, [R0+URZ+0x78], R9 ;  /* 0x00007809000085a7 */ /* 0x000ee400080010ff */
[----:B---3--:R-:W-:Y:S05]  /*9fe0*/  @!P0 BRA `(.L_x_173) ;  /* 0xfffffffc00f08947 */ /* 0x008fea000383ffff */
[----:B------:R-:W-:Y:S05]  /*9ff0*/  BRA `(.L_x_174) ;  /* 0xffffffac00987947 */ /* 0x000fea000383ffff */
.L_x_86:
[----:B------:R-:W-:-:S07]  /*a000*/  MOV R0, UR21 ;  /* 0x0000001500007c02 */ /* 0x000fce0008000f00 */
.L_x_175:
[----:B---3--:R3:W4:Y:S02]  /*a010*/  SYNCS.PHASECHK.TRANS64.TRYWAIT P0, [R0+URZ+0x60], R3 ;  /* 0x00006003000075a7 */ /* 0x00872400080011ff */
[----:B----4-:R-:W-:Y:S05]  /*a020*/  @!P0 NANOSLEEP.SYNCS 0x989680 ;  /* 0x009896800000895d */ /* 0x010fea0003900000 */
[----:B------:R-:W4:Y:S02]  /*a030*/  @!P0 SYNCS.PHASECHK.TRANS64 P0, [R0+URZ+0x60], R3 ;  /* 0x00006003000085a7 */ /* 0x000f2400080010ff */
[----:B----4-:R-:W-:Y:S05]  /*a040*/  @!P0 BRA `(.L_x_175) ;  /* 0xfffffffc00f08947 */ /* 0x010fea000383ffff */
[----:B------:R-:W-:Y:S05]  /*a050*/  BRA `(.L_x_176) ;  /* 0xffffffb000107947 */ /* 0x000fea000383ffff */
.L_x_87:
[----:B---3--:R-:W-:-:S07]  /*a060*/  MOV R0, UR21 ;  /* 0x0000001500007c02 */ /* 0x008fce0008000f00 */
.L_x_177:
[----:B---3--:R3:W4:Y:S02]  /*a070*/  SYNCS.PHASECHK.TRANS64.TRYWAIT P0, [R0+URZ+0x68], R3 ;  /* 0x00006803000075a7 */ /* 0x00872400080011ff */
[----:B----4-:R-:W-:Y:S05]  /*a080*/  @!P0 NANOSLEEP.SYNCS 0x989680 ;  /* 0x009896800000895d */ /* 0x010fea0003900000 */
[----:B------:R-:W4:Y:S02]  /*a090*/  @!P0 SYNCS.PHASECHK.TRANS64 P0, [R0+URZ+0x68], R3 ;  /* 0x00006803000085a7 */ /* 0x000f2400080010ff */
[----:B----4-:R-:W-:Y:S05]  /*a0a0*/  @!P0 BRA `(.L_x_177) ;  /* 0xfffffffc00f08947 */ /* 0x010fea000383ffff */
[----:B------:R-:W-:Y:S05]  /*a0b0*/  BRA `(.L_x_178) ;  /* 0xffffffb000007947 */ /* 0x000fea000383ffff */
.L_x_88:
[----:B---3--:R-:W-:-:S07]  /*a0c0*/  MOV R0, UR21 ;  /* 0x0000001500007c02 */ /* 0x008fce0008000f00 */
.L_x_179:
[----:B---3--:R3:W4:Y:S02]  /*a0d0*/  SYNCS.PHASECHK.TRANS64.TRYWAIT P0, [R0+URZ+0x70], R3 ;  /* 0x00007003000075a7 */ /* 0x00872400080011ff */
[----:B----4-:R-:W-:Y:S05]  /*a0e0*/  @!P0 NANOSLEEP.SYNCS 0x989680 ;  /* 0x009896800000895d */ /* 0x010fea0003900000 */
[----:B------:R-:W4:Y:S02]  /*a0f0*/  @!P0 SYNCS.PHASECHK.TRANS64 P0, [R0+URZ+0x70], R3 ;  /* 0x00007003000085a7 */ /* 0x000f2400080010ff */
[----:B----4-:R-:W-:Y:S05]  /*a100*/  @!P0 BRA `(.L_x_179) ;  /* 0xfffffffc00f08947 */ /* 0x010fea000383ffff */
[----:B------:R-:W-:Y:S05]  /*a110*/  BRA `(.L_x_180) ;  /* 0xffffffac00f07947 */ /* 0x000fea000383ffff */
.L_x_90:
[----:B-1----:R1:W2:Y:S02]  /*a120*/  SYNCS.PHASECHK.TRANS64.TRYWAIT P0, [R3+URZ+0x90], R0 ;  /* 0x00009000030075a7 */ /* 0x0022a400080011ff */
[----:B--2---:R-:W-:Y:S05]  /*a130*/  @!P0 NANOSLEEP.SYNCS 0x989680 ;  /* 0x009896800000895d */ /* 0x004fea0003900000 */
[----:B------:R-:W2:Y:S02]  /*a140*/  @!P0 SYNCS.PHASECHK.TRANS64 P0, [R3+URZ+0x90], R0 ;  /* 0x00009000030085a7 */ /* 0x000ea400080010ff */
[----:B--2---:R-:W-:Y:S05]  /*a150*/  @!P0 BRA `(.L_x_90) ;  /* 0xfffffffc00f08947 */ /* 0x004fea000383ffff */
[----:B------:R-:W-:Y:S05]  /*a160*/  BRA `(.L_x_181) ;  /* 0xffffffb000bc7947 */ /* 0x000fea000383ffff */
.L_x_101:
[----:B-1----:R-:W-:Y:S04]  /*a170*/  MOV R0, UR44 ;  /* 0x0000002c00007c02 */ /* 0x002fe80008000f00 */
[----:B------:R1:W2:Y:S03]  /*a180*/  SYNCS.PHASECHK.TRANS64.TRYWAIT P1, [R0+URZ+0x40], R5 ;  /* 0x00004005000075a7 */ /* 0x0002a600080211ff */
[----:B--2---:R-:W-:Y:S05]  /*a190*/  @!P1 NANOSLEEP.SYNCS 0x989680 ;  /* 0x009896800000995d */ /* 0x004fea0003900000 */
[----:B------:R-:W2:Y:S02]  /*a1a0*/  @!P1 SYNCS.PHASECHK.TRANS64 P1, [R0+URZ+0x40], R5 ;  /* 0x00004005000095a7 */ /* 0x000ea400080210ff */
[----:B--2---:R-:W-:Y:S05]  /*a1b0*/  @!P1 BRA `(.L_x_101) ;  /* 0xfffffffc00ec9947 */ /* 0x004fea000383ffff */
[----:B------:R-:W-:Y:S05]  /*a1c0*/  BRA `(.L_x_100) ;  /* 0xffffffc000507947 */ /* 0x000fea000383ffff */
.L_x_103:
[----:B-1----:R1:W4:Y:S02]  /*a1d0*/  SYNCS.PHASECHK.TRANS64.TRYWAIT P0, [R98+URZ+0xb0], R3 ;  /* 0x0000b003620075a7 */ /* 0x00232400080011ff */
[----:B----4-:R-:W-:Y:S05]  /*a1e0*/  @!P0 NANOSLEEP.SYNCS 0x989680 ;  /* 0x009896800000895d */ /* 0x010fea0003900000 */
[----:B------:R-:W4:Y:S02]  /*a1f0*/  @!P0 SYNCS.PHASECHK.TRANS64 P0, [R98+URZ+0xb0], R3 ;  /* 0x0000b003620085a7 */ /* 0x000f2400080010ff */
[----:B----4-:R-:W-:Y:S05]  /*a200*/  @!P0 BRA `(.L_x_103) ;  /* 0xfffffffc00f08947 */ /* 0x010fea000383ffff */
[----:B------:R-:W-:Y:S05]  /*a210*/  BRA `(.L_x_102) ;  /* 0xffffffc0007c7947 */ /* 0x000fea000383ffff */
.L_x_112:
[----:B--2---:R2:W3:Y:S02]  /*a220*/  SYNCS.PHASECHK.TRANS64.TRYWAIT P0, [R3+URZ+0x40], R0 ;  /* 0x00004000030075a7 */ /* 0x0044e400080011ff */
[----:B---3--:R-:W-:Y:S05]  /*a230*/  @!P0 NANOSLEEP.SYNCS 0x989680 ;  /* 0x009896800000895d */ /* 0x008fea0003900000 */
[----:B------:R-:W3:Y:S02]  /*a240*/  @!P0 SYNCS.PHASECHK.TRANS64 P0, [R3+URZ+0x40], R0 ;  /* 0x00004000030085a7 */ /* 0x000ee400080010ff */
[----:B---3--:R-:W-:Y:S05]  /*a250*/  @!P0 BRA `(.L_x_112) ;  /* 0xfffffffc00f08947 */ /* 0x008fea000383ffff */
[----:B------:R-:W-:Y:S05]  /*a260*/  BRA `(.L_x_111) ;  /* 0xffffffcc00607947 */ /* 0x000fea000383ffff */
.L_x_120:
[----:B-1----:R1:W3:Y:S02]  /*a270*/  SYNCS.PHASECHK.TRANS64.TRYWAIT P0, [R63+URZ+0x40], R4 ;  /* 0x000040043f0075a7 */ /* 0x0022e400080011ff */
[----:B---3--:R-:W-:Y:S05]  /*a280*/  @!P0 NANOSLEEP.SYNCS 0x989680 ;  /* 0x009896800000895d */ /* 0x008fea0003900000 */
[----:B------:R-:W3:Y:S02]  /*a290*/  @!P0 SYNCS.PHASECHK.TRANS64 P0, [R63+URZ+0x40], R4 ;  /* 0x000040043f0085a7 */ /* 0x000ee400080010ff */
[----:B---3--:R-:W-:Y:S05]  /*a2a0*/  @!P0 BRA `(.L_x_120) ;  /* 0xfffffffc00f08947 */ /* 0x008fea000383ffff */
[----:B------:R-:W-:Y:S05]  /*a2b0*/  BRA `(.L_x_119) ;  /* 0xffffffd800687947 */ /* 0x000fea000383ffff */
.L_x_128:
[----:B-1----:R1:W3:Y:S02]  /*a2c0*/  SYNCS.PHASECHK.TRANS64.TRYWAIT P0, [R108+URZ+0x40], R3 ;  /* 0x000040036c0075a7 */ /* 0x0022e400080011ff */
[----:B---3--:R-:W-:Y:S05]  /*a2d0*/  @!P0 NANOSLEEP.SYNCS 0x989680 ;  /* 0x009896800000895d */ /* 0x008fea0003900000 */
[----:B------:R-:W3:Y:S02]  /*a2e0*/  @!P0 SYNCS.PHASECHK.TRANS64 P0, [R108+URZ+0x40], R3 ;  /* 0x000040036c0085a7 */ /* 0x000ee400080010ff */
[----:B---3--:R-:W-:Y:S05]  /*a2f0*/  @!P0 BRA `(.L_x_128) ;  /* 0xfffffffc00f08947 */ /* 0x008fea000383ffff */
[----:B------:R-:W-:Y:S05]  /*a300*/  BRA `(.L_x_127) ;  /* 0xffffffe4006c7947 */ /* 0x000fea000383ffff */
        .weak           $__internal_0_$__cuda_sm10x_tcgen05_guardrail_trap_col_being_dealloced_not_returned_by_alloc
        .type           $__internal_0_$__cuda_sm10x_tcgen05_guardrail_trap_col_being_dealloced_not_returned_by_alloc,@function
        .size           $__internal_0_$__cuda_sm10x_tcgen05_guardrail_trap_col_being_dealloced_not_returned_by_alloc,($__internal_1_$__cuda_sm10x_tcgen05_guardrail_trap_phase_invalid_during_alloc - $__internal_0_$__cuda_sm10x_tcgen05_guardrail_trap_col_being_dealloced_not_returned_by_alloc)
$__internal_0_$__cuda_sm10x_tcgen05_guardrail_trap_col_being_dealloced_not_returned_by_alloc:
[----:B------:R-:W-:Y:S05]  /*a310*/  BPT.TRAP 0x1 ;  /* 0x000000040000795c */ /* 0x000fea0000300000 */
[----:B------:R-:W-:-:S04]  /*a320*/  HFMA2 R3, -RZ, RZ, 0, 0 ;  /* 0x00000000ff037431 */ /* 0x000fc800000001ff */
[----:B------:R-:W-:Y:S05]  /*a330*/  RET.REL.NODEC R2 `(_ZN7cutlass13device_kernelINS_4gemm6kernel13GemmUniversalIN4cute5tupleIJiiiiEEENS1_10collective13CollectiveMmaINS1_35MainloopSm100TmaUmmaWarpSpecializedILi4ELi2ELi4ENS5_IJNS4_1CILi1EEENSA_ILi8EEESB_EEEEENS5_IJNSA_ILi64EEENSA_ILi256EEESF_EEENS_6half_tENS5_IJlSB_lEEESI_SJ_NS4_8TiledMMAINS4_8MMA_AtomIJNS4_20SM100_MMA_F16BF16_SSISI_SI_fLi64ELi256ELNS4_4UMMA5MajorE0ELSO_0ELNSN_7ScaleInE0ELSP_0EEEEEENS4_6LayoutINS5_IJSB_SB_SB_EEENS5_IJNSA_ILi0EEESU_SU_EEEEENS5_IJNS4_10UnderscoreESX_SX_EEEEENS4_23SM90_TMA_LOAD_MULTICASTENS4_14ComposedLayoutINS4_7SwizzleILi3ELi4ELi3EEENS4_18smem_ptr_flag_bitsILi16EEENSS_INS5_IJSC_SF_EEENS5_IJSF_SB_EEEEEEEvNS4_8identityENS4_13SM90_TMA_LOADES19_vS1A_EENS_8epilogue10collective18CollectiveEpilogueINS1D_23Sm100TmaWarpSpecializedILi4ELi2ELi32ELb1ELb0EEEJSH_NS5_IJNSS_ISF_SB_EES1I_EEESI_SJ_SI_SJ_NS1D_6fusion15FusionCallbacksIS1H_NS1K_17LinearCombinationISI_fSI_fLNS_15FloatRoundStyleE2EEESH_S1J_JEEENS4_5SM1004TMEM4LOAD26SM100_TMEM_LOAD_16dp256b8xES1B_S19_NS4_17SM75_U32x4_LDSM_NENS4_14SM90_TMA_STOREES19_NS4_17SM90_U32x4_STSM_NENS4_39AutoVectorizingCopyWithAssumedAlignmentILi128EEEEEEvvEEEEvNT_6ParamsE) ;  /* 0xffffff5c02307950 */ /* 0x000fea0003c3ffff */
        .weak           $__internal_1_$__cuda_sm10x_tcgen05_guardrail_trap_phase_invalid_during_alloc
        .type           $__internal_1_$__cuda_sm10x_tcgen05_guardrail_trap_phase_invalid_during_alloc,@function
        .size           $__internal_1_$__cuda_sm10x_tcgen05_guardrail_trap_phase_invalid_during_alloc,($__internal_2_$__cuda_sm10x_tcgen05_guardrail_trap_unallocated_columns_being_dealloced - $__internal_1_$__cuda_sm10x_tcgen05_guardrail_trap_phase_invalid_during_alloc)
$__internal_1_$__cuda_sm10x_tcgen05_guardrail_trap_phase_invalid_during_alloc:
[----:B------:R-:W-:Y:S05]  /*a340*/  BPT.TRAP 0x1 ;  /* 0x000000040000795c */ /* 0x000fea0000300000 */
[----:B------:R-:W-:-:S04]  /*a350*/  MOV R5, 0x0 ;  /* 0x0000000000057802 */ /* 0x000fc80000000f00 */
[----:B------:R-:W-:Y:S05]  /*a360*/  RET.REL.NODEC R4 `(_ZN7cutlass13device_kernelINS_4gemm6kernel13GemmUniversalIN4cute5tupleIJiiiiEEENS1_10collective13CollectiveMmaINS1_35MainloopSm100TmaUmmaWarpSpecializedILi4ELi2ELi4ENS5_IJNS4_1CILi1EEENSA_ILi8EEESB_EEEEENS5_IJNSA_ILi64EEENSA_ILi256EEESF_EEENS_6half_tENS5_IJlSB_lEEESI_SJ_NS4_8TiledMMAINS4_8MMA_AtomIJNS4_20SM100_MMA_F16BF16_SSISI_SI_fLi64ELi256ELNS4_4UMMA5MajorE0ELSO_0ELNSN_7ScaleInE0ELSP_0EEEEEENS4_6LayoutINS5_IJSB_SB_SB_EEENS5_IJNSA_ILi0EEESU_SU_EEEEENS5_IJNS4_10UnderscoreESX_SX_EEEEENS4_23SM90_TMA_LOAD_MULTICASTENS4_14ComposedLayoutINS4_7SwizzleILi3ELi4ELi3EEENS4_18smem_ptr_flag_bitsILi16EEENSS_INS5_IJSC_SF_EEENS5_IJSF_SB_EEEEEEEvNS4_8identityENS4_13SM90_TMA_LOADES19_vS1A_EENS_8epilogue10collective18CollectiveEpilogueINS1D_23Sm100TmaWarpSpecializedILi4ELi2ELi32ELb1ELb0EEEJSH_NS5_IJNSS_ISF_SB_EES1I_EEESI_SJ_SI_SJ_NS1D_6fusion15FusionCallbacksIS1H_NS1K_17LinearCombinationISI_fSI_fLNS_15FloatRoundStyleE2EEESH_S1J_JEEENS4_5SM1004TMEM4LOAD26SM100_TMEM_LOAD_16dp256b8xES1B_S19_NS4_17SM75_U32x4_LDSM_NENS4_14SM90_TMA_STOREES19_NS4_17SM90_U32x4_STSM_NENS4_39AutoVectorizingCopyWithAssumedAlignmentILi128EEEEEEvvEEEEvNT_6ParamsE) ;  /* 0xffffff5c04247950 */ /* 0x000fea0003c3ffff */
        .weak           $__internal_2_$__cuda_sm10x_tcgen05_guardrail_trap_unallocated_columns_being_dealloced
        .type           $__internal_2_$__cuda_sm10x_tcgen05_guardrail_trap_unallocated_columns_being_dealloced,@function
        .size           $__internal_2_$__cuda_sm10x_tcgen05_guardrail_trap_unallocated_columns_being_dealloced,(.L_x_183 - $__internal_2_$__cuda_sm10x_tcgen05_guardrail_trap_unallocated_columns_being_dealloced)
$__internal_2_$__cuda_sm10x_tcgen05_guardrail_trap_unallocated_columns_being_dealloced:
[----:B------:R-:W-:Y:S05]  /*a370*/  BPT.TRAP 0x1 ;  /* 0x000000040000795c */ /* 0x000fea0000300000 */
[----:B------:R-:W-:-:S04]  /*a380*/  HFMA2 R3, -RZ, RZ, 0, 0 ;  /* 0x00000000ff037431 */ /* 0x000fc800000001ff */
[----:B------:R-:W-:Y:S05]  /*a390*/  RET.REL.NODEC R2 `(_ZN7cutlass13device_kernelINS_4gemm6kernel13GemmUniversalIN4cute5tupleIJiiiiEEENS1_10collective13CollectiveMmaINS1_35MainloopSm100TmaUmmaWarpSpecializedILi4ELi2ELi4ENS5_IJNS4_1CILi1EEENSA_ILi8EEESB_EEEEENS5_IJNSA_ILi64EEENSA_ILi256EEESF_EEENS_6half_tENS5_IJlSB_lEEESI_SJ_NS4_8TiledMMAINS4_8MMA_AtomIJNS4_20SM100_MMA_F16BF16_SSISI_SI_fLi64ELi256ELNS4_4UMMA5MajorE0ELSO_0ELNSN_7ScaleInE0ELSP_0EEEEEENS4_6LayoutINS5_IJSB_SB_SB_EEENS5_IJNSA_ILi0EEESU_SU_EEEEENS5_IJNS4_10UnderscoreESX_SX_EEEEENS4_23SM90_TMA_LOAD_MULTICASTENS4_14ComposedLayoutINS4_7SwizzleILi3ELi4ELi3EEENS4_18smem_ptr_flag_bitsILi16EEENSS_INS5_IJSC_SF_EEENS5_IJSF_SB_EEEEEEEvNS4_8identityENS4_13SM90_TMA_LOADES19_vS1A_EENS_8epilogue10collective18CollectiveEpilogueINS1D_23Sm100TmaWarpSpecializedILi4ELi2ELi32ELb1ELb0EEEJSH_NS5_IJNSS_ISF_SB_EES1I_EEESI_SJ_SI_SJ_NS1D_6fusion15FusionCallbacksIS1H_NS1K_17LinearCombinationISI_fSI_fLNS_15FloatRoundStyleE2EEESH_S1J_JEEENS4_5SM1004TMEM4LOAD26SM100_TMEM_LOAD_16dp256b8xES1B_S19_NS4_17SM75_U32x4_LDSM_NENS4_14SM90_TMA_STOREES19_NS4_17SM90_U32x4_STSM_NENS4_39AutoVectorizingCopyWithAssumedAlignmentILi128EEEEEEvvEEEEvNT_6ParamsE) ;  /* 0xffffff5c02187950 */ /* 0x000fea0003c3ffff */
.L_x_182:
[----:B------:R-:W-:-:S00]  /*a3a0*/  BRA `(.L_x_182) ;  /* 0xfffffffc00fc7947 */ /* 0x000fc0000383ffff */
[----:B------:R-:W-:-:S00]  /*a3b0*/  NOP ;  /* 0x0000000000007918 */ /* 0x000fc00000000000 */
        /* <DEDUP_REMOVED lines=12> */
.L_x_183:


//--------------------- .nv.global.init           --------------------------
	.section	.nv.global.init,"aw",@progbits
.nv.global.init:
	.type		$str$27,@object
	.size		$str$27,($str$28 - $str$27)
$str$27:
        /*0000*/ 	.byte	0x28, 0x61, 0x64, 0x64, 0x72, 0x65, 0x73, 0x73, 0x20, 0x26, 0x20, 0x6d, 0x61, 0x73, 0x6b, 0x29
        /*0010*/ 	.byte	0x20, 0x3d, 0x3d, 0x20, 0x30, 0x00
	.type		$str$28,@object
	.size		$str$28,($str$26 - $str$28)
$str$28:
        /*0016*/ 	.byte	0x2f, 0x74, 0x6d, 0x70, 0x2f, 0x63, 0x75, 0x74, 0x6c, 0x61, 0x73, 0x73, 0x5f, 0x73, 0x77, 0x65
        /*0026*/ 	.byte	0x65, 0x70, 0x5f, 0x73, 0x72, 0x63, 0x2f, 0x69, 0x6e, 0x63, 0x6c, 0x75, 0x64, 0x65, 0x2f, 0x63
        /*0036*/ 	.byte	0x75, 0x74, 0x65, 0x2f, 0x70, 0x6f, 0x69, 0x6e, 0x74, 0x65, 0x72, 0x5f, 0x66, 0x6c, 0x61, 0x67
        /*0046*/ 	.byte	0x67, 0x65, 0x64, 0x2e, 0x68, 0x70, 0x70, 0x00
	.type		$str$26,@object
	.size		$str$26,($str$25 - $str$26)
$str$26:
        /*004e*/ 	.byte	0x2f, 0x74, 0x6d, 0x70, 0x2f, 0x63, 0x75, 0x74, 0x6c, 0x61, 0x73, 0x73, 0x5f, 0x73, 0x77, 0x65
        /*005e*/ 	.byte	0x65, 0x70, 0x5f, 0x73, 0x72, 0x63, 0x2f, 0x69, 0x6e, 0x63, 0x6c, 0x75, 0x64, 0x65, 0x2f, 0x63
        /*006e*/ 	.byte	0x75, 0x74, 0x65, 0x2f, 0x61, 0x74, 0x6f, 0x6d, 0x2f, 0x63, 0x6f, 0x70, 0x79, 0x5f, 0x74, 0x72
        /*007e*/ 	.byte	0x61, 0x69, 0x74, 0x73, 0x5f, 0x73, 0x6d, 0x31, 0x30, 0x30, 0x2e, 0x68, 0x70, 0x70, 0x00
	.type		$str$25,@object
	.size		$str$25,(__unnamed_1 - $str$25)
$str$25:
        /*008d*/ 	.byte	0x28, 0x28, 0x75, 0x69, 0x6e, 0x74, 0x33, 0x32, 0x5f, 0x74, 0x28, 0x74, 0x68, 0x72, 0x65, 0x61
        /*009d*/ 	.byte	0x64, 0x49, 0x64, 0x78, 0x2e, 0x78, 0x29, 0x20, 0x2f, 0x20, 0x33, 0x32, 0x29, 0x20, 0x25, 0x20
        /*00ad*/ 	.byte	0x34, 0x29, 0x20, 0x3d, 0x3d, 0x20, 0x28, 0x28, 0x28, 0x74, 0x6d, 0x65, 0x6d, 0x5f, 0x61, 0x64
        /*00bd*/ 	.byte	0x64, 0x72, 0x20, 0x3e, 0x3e, 0x20, 0x31, 0x36, 0x29, 0x20, 0x2f, 0x20, 0x33, 0x32, 0x29, 0x20
        /*00cd*/ 	.byte	0x25, 0x20, 0x34, 0x29, 0x00
	.type		__unnamed_1,@object
	.size		__unnamed_1,(__unnamed_2 - __unnamed_1)
__unnamed_1:
        /*00d2*/ 	.byte	0x61, 0x75, 0x74, 0x6f, 0x20, 0x63, 0x75, 0x74, 0x65, 0x3a, 0x3a, 0x61, 0x73, 0x5f, 0x70, 0x6f
        /* <DEDUP_REMOVED lines=24> */
        /*0262*/ 	.byte	0x3e, 0x3e, 0x3e, 0x5d, 0x00
	.type		__unnamed_2,@object
	.size		__unnamed_2,(.L_2 - __unnamed_2)
__unnamed_2:
        /* <DEDUP_REMOVED lines=46> */
        /*0547*/ 	.byte	0x75, 0x74, 0x65, 0x3a, 0x3a, 0x43, 0x3c, 0x30, 0x3e, 0x3e, 0x3e, 0x3e, 0x5d, 0x00
.L_2:


//--------------------- .nv.shared._ZN7cutlass13device_kernelINS_4gemm6kernel13GemmUniversalIN4cute5tupleIJiiiiEEENS1_10collective13CollectiveMmaINS1_35MainloopSm100TmaUmmaWarpSpecializedILi4ELi2ELi4ENS5_IJNS4_1CILi1EEENSA_ILi8EEESB_EEEEENS5_IJNSA_ILi64EEENSA_ILi256EEESF_EEENS_6half_tENS5_IJlSB_lEEESI_SJ_NS4_8TiledMMAINS4_8MMA_AtomIJNS4_20SM100_MMA_F16BF16_SSISI_SI_fLi64ELi256ELNS4_4UMMA5MajorE0ELSO_0ELNSN_7ScaleInE0ELSP_0EEEEEENS4_6LayoutINS5_IJSB_SB_SB_EEENS5_IJNSA_ILi0EEESU_SU_EEEEENS5_IJNS4_10UnderscoreESX_SX_EEEEENS4_23SM90_TMA_LOAD_MULTICASTENS4_14ComposedLayoutINS4_7SwizzleILi3ELi4ELi3EEENS4_18smem_ptr_flag_bitsILi16EEENSS_INS5_IJSC_SF_EEENS5_IJSF_SB_EEEEEEEvNS4_8identityENS4_13SM90_TMA_LOADES19_vS1A_EENS_8epilogue10collective18CollectiveEpilogueINS1D_23Sm100TmaWarpSpecializedILi4ELi2ELi32ELb1ELb0EEEJSH_NS5_IJNSS_ISF_SB_EES1I_EEESI_SJ_SI_SJ_NS1D_6fusion15FusionCallbacksIS1H_NS1K_17LinearCombinationISI_fSI_fLNS_15FloatRoundStyleE2EEESH_S1J_JEEENS4_5SM1004TMEM4LOAD26SM100_TMEM_LOAD_16dp256b8xES1B_S19_NS4_17SM75_U32x4_LDSM_NENS4_14SM90_TMA_STOREES19_NS4_17SM90_U32x4_STSM_NENS4_39AutoVectorizingCopyWithAssumedAlignmentILi128EEEEEEvvEEEEvNT_6ParamsE --------------------------
	.section	.nv.shared._ZN7cutlass13device_kernelINS_4gemm6kernel13GemmUniversalIN4cute5tupleIJiiiiEEENS1_10collective13CollectiveMmaINS1_35MainloopSm100TmaUmmaWarpSpecializedILi4ELi2ELi4ENS5_IJNS4_1CILi1EEENSA_ILi8EEESB_EEEEENS5_IJNSA_ILi64EEENSA_ILi256EEESF_EEENS_6half_tENS5_IJlSB_lEEESI_SJ_NS4_8TiledMMAINS4_8MMA_AtomIJNS4_20SM100_MMA_F16BF16_SSISI_SI_fLi64ELi256ELNS4_4UMMA5MajorE0ELSO_0ELNSN_7ScaleInE0ELSP_0EEEEEENS4_6LayoutINS5_IJSB_SB_SB_EEENS5_IJNSA_ILi0EEESU_SU_EEEEENS5_IJNS4_10UnderscoreESX_SX_EEEEENS4_23SM90_TMA_LOAD_MULTICASTENS4_14ComposedLayoutINS4_7SwizzleILi3ELi4ELi3EEENS4_18smem_ptr_flag_bitsILi16EEENSS_INS5_IJSC_SF_EEENS5_IJSF_SB_EEEEEEEvNS4_8identityENS4_13SM90_TMA_LOADES19_vS1A_EENS_8epilogue10collective18CollectiveEpilogueINS1D_23Sm100TmaWarpSpecializedILi4ELi2ELi32ELb1ELb0EEEJSH_NS5_IJNSS_ISF_SB_EES1I_EEESI_SJ_SI_SJ_NS1D_6fusion15FusionCallbacksIS1H_NS1K_17LinearCombinationISI_fSI_fLNS_15FloatRoundStyleE2EEESH_S1J_JEEENS4_5SM1004TMEM4LOAD26SM100_TMEM_LOAD_16dp256b8xES1B_S19_NS4_17SM75_U32x4_LDSM_NENS4_14SM90_TMA_STOREES19_NS4_17SM90_U32x4_STSM_NENS4_39AutoVectorizingCopyWithAssumedAlignmentILi128EEEEEEvvEEEEvNT_6ParamsE,"aw",@nobits
	.sectionflags	@""
	.align	16
	.zero		1024


//--------------------- .nv.shared.reserved.0     --------------------------
	.section	.nv.shared.reserved.0,"aw",@nobits
	.weak		__nv_reservedSMEM_offset_0_alias
	.size		__nv_reservedSMEM_offset_0_alias, 0, 64
	.other		__nv_reservedSMEM_offset_0_alias,@"STO_CUDA_RESERVED_SHARED STV_DEFAULT"
__nv_reservedSMEM_offset_0_alias:
	.zero		0
.nv.shared.reserved.0:
	.zero		64
	.weak		__nv_reservedSMEM_tcgen05_partition
	.type		__nv_reservedSMEM_tcgen05_partition,@object
	.size		__nv_reservedSMEM_tcgen05_partition,(.L_0 - __nv_reservedSMEM_tcgen05_partition)
__nv_reservedSMEM_tcgen05_partition:
	.zero		32
.L_0:


//--------------------- .nv.global                --------------------------
	.section	.nv.global,"aw",@nobits
.nv.global:
	.type		_ZN40_INTERNAL_c3ed40e3_4_k_cu_51fd6b83_341974cute1_E,@object
	.size		_ZN40_INTERNAL_c3ed40e3_4_k_cu_51fd6b83_341974cute1_E,(_ZN40_INTERNAL_c3ed40e3_4_k_cu_51fd6b83_341974cuda3std3__45__cpo6cbeginE - _ZN40_INTERNAL_c3ed40e3_4_k_cu_51fd6b83_341974cute1_E)
_ZN40_INTERNAL_c3ed40e3_4_k_cu_51fd6b83_341974cute1_E:
	.zero		1
	.type		_ZN40_INTERNAL_c3ed40e3_4_k_cu_51fd6b83_341974cuda3std3__45__cpo6cbeginE,@object
	.size		_ZN40_INTERNAL_c3ed40e3_4_k_cu_51fd6b83_341974cuda3std3__45__cpo6cbeginE,(_ZN40_INTERNAL_c3ed40e3_4_k_cu_51fd6b83_341974cuda3std3__48in_placeE - _ZN40_INTERNAL_c3ed40e3_4_k_cu_51fd6b83_341974cuda3std3__45__cpo6cbeginE)
_ZN40_INTERNAL_c3ed40e3_4_k_cu_51fd6b83_341974cuda3std3__45__cpo6cbeginE:
	.zero		1
	.type		_ZN40_INTERNAL_c3ed40e3_4_k_cu_51fd6b83_341974cuda3std3__48in_placeE,@object
	.size		_ZN40_INTERNAL_c3ed40e3_4_k_cu_51fd6b83_341974cuda3std3__48in_placeE,(_ZN40_INTERNAL_c3ed40e3_4_k_cu_51fd6b83_341974cuda3std6ranges3__45__cpo9iter_moveE - _ZN40_INTERNAL_c3ed40e3_4_k_cu_51fd6b83_341974cuda3std3__48in_placeE)
_ZN40_INTERNAL_c3ed40e3_4_k_cu_51fd6b83_341974cuda3std3__48in_placeE:
	.zero		1
	.type		_ZN40_INTERNAL_c3ed40e3_4_k_cu_51fd6b83_341974cuda3std6ranges3__45__cpo9iter_moveE,@object
	.size		_ZN40_INTERNAL_c3ed40e3_4_k_cu_51fd6b83_341974cuda3std6ranges3__45__cpo9iter_moveE,(_ZN40_INTERNAL_c3ed40e3_4_k_cu_51fd6b83_341974cuda3std3__45__cpo5beginE - _ZN40_INTERNAL_c3ed40e3_4_k_cu_51fd6b83_341974cuda3std6ranges3__45__cpo9iter_moveE)
_ZN40_INTERNAL_c3ed40e3_4_k_cu_51fd6b83_341974cuda3std6ranges3__45__cpo9iter_moveE:
	.zero		1
	.type		_ZN40_INTERNAL_c3ed40e3_4_k_cu_51fd6b83_341974cuda3std3__45__cpo5beginE,@object
	.size		_ZN40_INTERNAL_c3ed40e3_4_k_cu_51fd6b83_341974cuda3std3__45__cpo5beginE,(_ZN40_INTERNAL_c3ed40e3_4_k_cu_51fd6b83_341974cuda3std3__442_GLOBAL__N__c3ed40e3_4_k_cu_51fd6b83_341976ignoreE - _ZN40_INTERNAL_c3ed40e3_4_k_cu_51fd6b83_341974cuda3std3__45__cpo5beginE)
_ZN40_INTERNAL_c3ed40e3_4_k_cu_51fd6b83_341974cuda3std3__45__cpo5beginE:
	.zero		1
	.type		_ZN40_INTERNAL_c3ed40e3_4_k_cu_51fd6b83_341974cuda3std3__442_GLOBAL__N__c3ed40e3_4_k_cu_51fd6b83_341976ignoreE,@object
	.size		_ZN40_INTERNAL_c3ed40e3_4_k_cu_51fd6b83_341974cuda3std3__442_GLOBAL__N__c3ed40e3_4_k_cu_51fd6b83_341976ignoreE,(_ZN40_INTERNAL_c3ed40e3_4_k_cu_51fd6b83_341974cute7productE - _ZN40_INTERNAL_c3ed40e3_4_k_cu_51fd6b83_341974cuda3std3__442_GLOBAL__N__c3ed40e3_4_k_cu_51fd6b83_341976ignoreE)
_ZN40_INTERNAL_c3ed40e3_4_k_cu_51fd6b83_341974cuda3std3__442_GLOBAL__N__c3ed40e3_4_k_cu_51fd6b83_341976ignoreE:
	.zero		1
	.type		_ZN40_INTERNAL_c3ed40e3_4_k_cu_51fd6b83_341974cute7productE,@object
	.size		_ZN40_INTERNAL_c3ed40e3_4_k_cu_51fd6b83_341974cute7productE,(_ZN40_INTERNAL_c3ed40e3_4_k_cu_51fd6b83_341974cuda3std3__45__cpo3endE - _ZN40_INTERNAL_c3ed40e3_4_k_cu_51fd6b83_341974cute7productE)
_ZN40_INTERNAL_c3ed40e3_4_k_cu_51fd6b83_341974cute7productE:
	.zero		1
	.type		_ZN40_INTERNAL_c3ed40e3_4_k_cu_51fd6b83_341974cuda3std3__45__cpo3endE,@object
	.size		_ZN40_INTERNAL_c3ed40e3_4_k_cu_51fd6b83_341974cuda3std3__45__cpo3endE,(_ZN40_INTERNAL_c3ed40e3_4_k_cu_51fd6b83_341974cuda3std3__419piecewise_constructE - _ZN40_INTERNAL_c3ed40e3_4_k_cu_51fd6b83_341974cuda3std3__45__cpo3endE)
_ZN40_INTERNAL_c3ed40e3_4_k_cu_51fd6b83_341974cuda3std3__45__cpo3endE:
	.zero		1
	.type		_ZN40_INTERNAL_c3ed40e3_4_k_cu_51fd6b83_341974cuda3std3__419piecewise_constructE,@object
	.size		_ZN40_INTERNAL_c3ed40e3_4_k_cu_51fd6b83_341974cuda3std3__419piecewise_constructE,(_ZN40_INTERNAL_c3ed40e3_4_k_cu_51fd6b83_341974cuda3std3__45__cpo4cendE - _ZN40_INTERNAL_c3ed40e3_4_k_cu_51fd6b83_341974cuda3std3__419piecewise_constructE)
_ZN40_INTERNAL_c3ed40e3_4_k_cu_51fd6b83_341974cuda3std3__419piecewise_constructE:
	.zero		1
	.type		_ZN40_INTERNAL_c3ed40e3_4_k_cu_51fd6b83_341974cuda3std3__45__cpo4cendE,@object
	.size		_ZN40_INTERNAL_c3ed40e3_4_k_cu_51fd6b83_341974cuda3std3__45__cpo4cendE,(_ZN40_INTERNAL_c3ed40e3_4_k_cu_51fd6b83_341974cuda3std6ranges3__45__cpo4swapE - _ZN40_INTERNAL_c3ed40e3_4_k_cu_51fd6b83_341974cuda3std3__45__cpo4cendE)
_ZN40_INTERNAL_c3ed40e3_4_k_cu_51fd6b83_341974cuda3std3__45__cpo4cendE:
	.zero		1
	.type		_ZN40_INTERNAL_c3ed40e3_4_k_cu_51fd6b83_341974cuda3std6ranges3__45__cpo4swapE,@object
	.size		_ZN40_INTERNAL_c3ed40e3_4_k_cu_51fd6b83_341974cuda3std6ranges3__45__cpo4swapE,(.L_10 - _ZN40_INTERNAL_c3ed40e3_4_k_cu_51fd6b83_341974cuda3std6ranges3__45__cpo4swapE)
_ZN40_INTERNAL_c3ed40e3_4_k_cu_51fd6b83_341974cuda3std6ranges3__45__cpo4swapE:
	.zero		1
.L_10:


//--------------------- .nv.constant0._ZN7cutlass13device_kernelINS_4gemm6kernel13GemmUniversalIN4cute5tupleIJiiiiEEENS1_10collective13CollectiveMmaINS1_35MainloopSm100TmaUmmaWarpSpecializedILi4ELi2ELi4ENS5_IJNS4_1CILi1EEENSA_ILi8EEESB_EEEEENS5_IJNSA_ILi64EEENSA_ILi256EEESF_EEENS_6half_tENS5_IJlSB_lEEESI_SJ_NS4_8TiledMMAINS4_8MMA_AtomIJNS4_20SM100_MMA_F16BF16_SSISI_SI_fLi64ELi256ELNS4_4UMMA5MajorE0ELSO_0ELNSN_7ScaleInE0ELSP_0EEEEEENS4_6LayoutINS5_IJSB_SB_SB_EEENS5_IJNSA_ILi0EEESU_SU_EEEEENS5_IJNS4_10UnderscoreESX_SX_EEEEENS4_23SM90_TMA_LOAD_MULTICASTENS4_14ComposedLayoutINS4_7SwizzleILi3ELi4ELi3EEENS4_18smem_ptr_flag_bitsILi16EEENSS_INS5_IJSC_SF_EEENS5_IJSF_SB_EEEEEEEvNS4_8identityENS4_13SM90_TMA_LOADES19_vS1A_EENS_8epilogue10collective18CollectiveEpilogueINS1D_23Sm100TmaWarpSpecializedILi4ELi2ELi32ELb1ELb0EEEJSH_NS5_IJNSS_ISF_SB_EES1I_EEESI_SJ_SI_SJ_NS1D_6fusion15FusionCallbacksIS1H_NS1K_17LinearCombinationISI_fSI_fLNS_15FloatRoundStyleE2EEESH_S1J_JEEENS4_5SM1004TMEM4LOAD26SM100_TMEM_LOAD_16dp256b8xES1B_S19_NS4_17SM75_U32x4_LDSM_NENS4_14SM90_TMA_STOREES19_NS4_17SM90_U32x4_STSM_NENS4_39AutoVectorizingCopyWithAssumedAlignmentILi128EEEEEEvvEEEEvNT_6ParamsE --------------------------
	.section	.nv.constant0._ZN7cutlass13device_kernelINS_4gemm6kernel13GemmUniversalIN4cute5tupleIJiiiiEEENS1_10collective13CollectiveMmaINS1_35MainloopSm100TmaUmmaWarpSpecializedILi4ELi2ELi4ENS5_IJNS4_1CILi1EEENSA_ILi8EEESB_EEEEENS5_IJNSA_ILi64EEENSA_ILi256EEESF_EEENS_6half_tENS5_IJlSB_lEEESI_SJ_NS4_8TiledMMAINS4_8MMA_AtomIJNS4_20SM100_MMA_F16BF16_SSISI_SI_fLi64ELi256ELNS4_4UMMA5MajorE0ELSO_0ELNSN_7ScaleInE0ELSP_0EEEEEENS4_6LayoutINS5_IJSB_SB_SB_EEENS5_IJNSA_ILi0EEESU_SU_EEEEENS5_IJNS4_10UnderscoreESX_SX_EEEEENS4_23SM90_TMA_LOAD_MULTICASTENS4_14ComposedLayoutINS4_7SwizzleILi3ELi4ELi3EEENS4_18smem_ptr_flag_bitsILi16EEENSS_INS5_IJSC_SF_EEENS5_IJSF_SB_EEEEEEEvNS4_8identityENS4_13SM90_TMA_LOADES19_vS1A_EENS_8epilogue10collective18CollectiveEpilogueINS1D_23Sm100TmaWarpSpecializedILi4ELi2ELi32ELb1ELb0EEEJSH_NS5_IJNSS_ISF_SB_EES1I_EEESI_SJ_SI_SJ_NS1D_6fusion15FusionCallbacksIS1H_NS1K_17LinearCombinationISI_fSI_fLNS_15FloatRoundStyleE2EEESH_S1J_JEEENS4_5SM1004TMEM4LOAD26SM100_TMEM_LOAD_16dp256b8xES1B_S19_NS4_17SM75_U32x4_LDSM_NENS4_14SM90_TMA_STOREES19_NS4_17SM90_U32x4_STSM_NENS4_39AutoVectorizingCopyWithAssumedAlignmentILi128EEEEEEvvEEEEvNT_6ParamsE,"a",@progbits
	.sectionflags	@""
	.align	4
.nv.constant0._ZN7cutlass13device_kernelINS_4gemm6kernel13GemmUniversalIN4cute5tupleIJiiiiEEENS1_10collective13CollectiveMmaINS1_35MainloopSm100TmaUmmaWarpSpecializedILi4ELi2ELi4ENS5_IJNS4_1CILi1EEENSA_ILi8EEESB_EEEEENS5_IJNSA_ILi64EEENSA_ILi256EEESF_EEENS_6half_tENS5_IJlSB_lEEESI_SJ_NS4_8TiledMMAINS4_8MMA_AtomIJNS4_20SM100_MMA_F16BF16_SSISI_SI_fLi64ELi256ELNS4_4UMMA5MajorE0ELSO_0ELNSN_7ScaleInE0ELSP_0EEEEEENS4_6LayoutINS5_IJSB_SB_SB_EEENS5_IJNSA_ILi0EEESU_SU_EEEEENS5_IJNS4_10UnderscoreESX_SX_EEEEENS4_23SM90_TMA_LOAD_MULTICASTENS4_14ComposedLayoutINS4_7SwizzleILi3ELi4ELi3EEENS4_18smem_ptr_flag_bitsILi16EEENSS_INS5_IJSC_SF_EEENS5_IJSF_SB_EEEEEEEvNS4_8identityENS4_13SM90_TMA_LOADES19_vS1A_EENS_8epilogue10collective18CollectiveEpilogueINS1D_23Sm100TmaWarpSpecializedILi4ELi2ELi32ELb1ELb0EEEJSH_NS5_IJNSS_ISF_SB_EES1I_EEESI_SJ_SI_SJ_NS1D_6fusion15FusionCallbacksIS1H_NS1K_17LinearCombinationISI_fSI_fLNS_15FloatRoundStyleE2EEESH_S1J_JEEENS4_5SM1004TMEM4LOAD26SM100_TMEM_LOAD_16dp256b8xES1B_S19_NS4_17SM75_U32x4_LDSM_NENS4_14SM90_TMA_STOREES19_NS4_17SM90_U32x4_STSM_NENS4_39AutoVectorizingCopyWithAssumedAlignmentILi128EEEEEEvvEEEEvNT_6ParamsE:
	.zero		2944


//--------------------- SYMBOLS --------------------------

	.type		.nv.reservedSmem.offset0,@object
	.size		.nv.reservedSmem.offset0,0x4
	.type		.nv.reservedSmem.cap,@object
	.size		.nv.reservedSmem.cap,0x4
	.type		__assertfail,@function
